//
// Generated by NVIDIA NVVM Compiler
//
// Compiler Build ID: CL-36424714
// Cuda compilation tools, release 13.0, V13.0.88
// Based on NVVM 20.0.0
//

.version 9.0
.target sm_100
.address_size 64

	// .globl	_Z16initializeMatrixPfiij
.global .align 4 .b8 precalc_xorwow_matrix[102400];
.global .align 4 .b8 precalc_xorwow_offset_matrix[102400];
.global .align 4 .b8 mrg32k3aM1[2304];
.global .align 4 .b8 mrg32k3aM2[2304];
.global .align 4 .b8 mrg32k3aM1SubSeq[2016];
.global .align 4 .b8 mrg32k3aM2SubSeq[2016];
.global .align 4 .b8 mrg32k3aM1Seq[2304];
.global .align 4 .b8 mrg32k3aM2Seq[2304];
.const .align 8 .b8 __cr_lgamma_table[72];

.visible .entry _Z16initializeMatrixPfiij(
	.param .u64 .ptr .align 1 _Z16initializeMatrixPfiij_param_0,
	.param .u32 _Z16initializeMatrixPfiij_param_1,
	.param .u32 _Z16initializeMatrixPfiij_param_2,
	.param .u32 _Z16initializeMatrixPfiij_param_3
)
{
	.local .align 8 .b8 	__local_depot0[48];
	.reg .b64 	%SP;
	.reg .b64 	%SPL;
	.reg .pred 	%p<66>;
	.reg .b32 	%r<1203>;
	.reg .b32 	%f<4>;
	.reg .b64 	%rd<27>;

	mov.u64 	%SPL, __local_depot0;
	ld.param.u64 	%rd10, [_Z16initializeMatrixPfiij_param_0];
	ld.param.u32 	%r544, [_Z16initializeMatrixPfiij_param_1];
	ld.param.u32 	%r545, [_Z16initializeMatrixPfiij_param_2];
	ld.param.u32 	%r543, [_Z16initializeMatrixPfiij_param_3];
	mov.u32 	%r546, %ctaid.x;
	mov.u32 	%r547, %ntid.x;
	mov.u32 	%r548, %tid.x;
	mad.lo.s32 	%r1, %r546, %r547, %r548;
	mov.u32 	%r549, %ctaid.y;
	mov.u32 	%r550, %ntid.y;
	mov.u32 	%r551, %tid.y;
	mad.lo.s32 	%r552, %r549, %r550, %r551;
	setp.ge.s32 	%p1, %r1, %r544;
	setp.ge.s32 	%p2, %r552, %r545;
	or.pred  	%p3, %p1, %p2;
	@%p3 bra 	$L__BB0_117;
	add.u64 	%rd1, %SPL, 0;
	mad.lo.s32 	%r553, %r545, %r1, %r552;
	cvt.s64.s32 	%rd2, %r553;
	xor.b32  	%r554, %r543, -1429050551;
	mul.lo.s32 	%r3, %r554, 1099087573;
	add.s32 	%r555, %r3, -638133224;
	add.s32 	%r939, %r3, 123456789;
	st.local.v2.u32 	[%rd1], {%r555, %r939};
	xor.b32  	%r556, %r3, 362436069;
	mov.b32 	%r557, -123459836;
	st.local.v2.u32 	[%rd1+8], {%r556, %r557};
	add.s32 	%r935, %r3, 5783321;
	mov.b32 	%r558, -589760388;
	st.local.v2.u32 	[%rd1+16], {%r558, %r935};
	setp.eq.s32 	%p4, %r553, 0;
	@%p4 bra 	$L__BB0_116;
	mov.b32 	%r922, 0;
	mov.u64 	%rd13, precalc_xorwow_matrix;
	mov.u64 	%rd26, %rd2;
$L__BB0_3:
	mov.u64 	%rd3, %rd26;
	and.b64  	%rd4, %rd3, 3;
	setp.eq.s64 	%p5, %rd4, 0;
	@%p5 bra 	$L__BB0_115;
	mul.wide.u32 	%rd12, %r922, 3200;
	add.s64 	%rd5, %rd13, %rd12;
	mov.b32 	%r935, 0;
	mov.u32 	%r936, %r935;
	mov.u32 	%r937, %r935;
	mov.u32 	%r938, %r935;
	mov.u32 	%r939, %r935;
	mov.u32 	%r928, %r935;
$L__BB0_5:
	mul.wide.u32 	%rd14, %r928, 4;
	add.s64 	%rd15, %rd1, %rd14;
	ld.local.u32 	%r15, [%rd15+4];
	shl.b32 	%r16, %r928, 5;
	mov.b32 	%r934, 0;
$L__BB0_6:
	.pragma "nounroll";
	shr.u32 	%r562, %r15, %r934;
	and.b32  	%r563, %r562, 1;
	setp.eq.b32 	%p6, %r563, 1;
	not.pred 	%p7, %p6;
	add.s32 	%r564, %r16, %r934;
	mul.lo.s32 	%r565, %r564, 5;
	mul.wide.u32 	%rd16, %r565, 4;
	add.s64 	%rd6, %rd5, %rd16;
	@%p7 bra 	$L__BB0_8;
	ld.global.u32 	%r566, [%rd6];
	xor.b32  	%r939, %r939, %r566;
	ld.global.u32 	%r567, [%rd6+4];
	xor.b32  	%r938, %r938, %r567;
	ld.global.u32 	%r568, [%rd6+8];
	xor.b32  	%r937, %r937, %r568;
	ld.global.u32 	%r569, [%rd6+12];
	xor.b32  	%r936, %r936, %r569;
	ld.global.u32 	%r570, [%rd6+16];
	xor.b32  	%r935, %r935, %r570;
$L__BB0_8:
	and.b32  	%r572, %r562, 2;
	setp.eq.s32 	%p8, %r572, 0;
	@%p8 bra 	$L__BB0_10;
	ld.global.u32 	%r573, [%rd6+20];
	xor.b32  	%r939, %r939, %r573;
	ld.global.u32 	%r574, [%rd6+24];
	xor.b32  	%r938, %r938, %r574;
	ld.global.u32 	%r575, [%rd6+28];
	xor.b32  	%r937, %r937, %r575;
	ld.global.u32 	%r576, [%rd6+32];
	xor.b32  	%r936, %r936, %r576;
	ld.global.u32 	%r577, [%rd6+36];
	xor.b32  	%r935, %r935, %r577;
$L__BB0_10:
	and.b32  	%r579, %r562, 4;
	setp.eq.s32 	%p9, %r579, 0;
	@%p9 bra 	$L__BB0_12;
	ld.global.u32 	%r580, [%rd6+40];
	xor.b32  	%r939, %r939, %r580;
	ld.global.u32 	%r581, [%rd6+44];
	xor.b32  	%r938, %r938, %r581;
	ld.global.u32 	%r582, [%rd6+48];
	xor.b32  	%r937, %r937, %r582;
	ld.global.u32 	%r583, [%rd6+52];
	xor.b32  	%r936, %r936, %r583;
	ld.global.u32 	%r584, [%rd6+56];
	xor.b32  	%r935, %r935, %r584;
$L__BB0_12:
	and.b32  	%r586, %r562, 8;
	setp.eq.s32 	%p10, %r586, 0;
	@%p10 bra 	$L__BB0_14;
	ld.global.u32 	%r587, [%rd6+60];
	xor.b32  	%r939, %r939, %r587;
	ld.global.u32 	%r588, [%rd6+64];
	xor.b32  	%r938, %r938, %r588;
	ld.global.u32 	%r589, [%rd6+68];
	xor.b32  	%r937, %r937, %r589;
	ld.global.u32 	%r590, [%rd6+72];
	xor.b32  	%r936, %r936, %r590;
	ld.global.u32 	%r591, [%rd6+76];
	xor.b32  	%r935, %r935, %r591;
$L__BB0_14:
	and.b32  	%r593, %r562, 16;
	setp.eq.s32 	%p11, %r593, 0;
	@%p11 bra 	$L__BB0_16;
	ld.global.u32 	%r594, [%rd6+80];
	xor.b32  	%r939, %r939, %r594;
	ld.global.u32 	%r595, [%rd6+84];
	xor.b32  	%r938, %r938, %r595;
	ld.global.u32 	%r596, [%rd6+88];
	xor.b32  	%r937, %r937, %r596;
	ld.global.u32 	%r597, [%rd6+92];
	xor.b32  	%r936, %r936, %r597;
	ld.global.u32 	%r598, [%rd6+96];
	xor.b32  	%r935, %r935, %r598;
$L__BB0_16:
	and.b32  	%r600, %r562, 32;
	setp.eq.s32 	%p12, %r600, 0;
	@%p12 bra 	$L__BB0_18;
	ld.global.u32 	%r601, [%rd6+100];
	xor.b32  	%r939, %r939, %r601;
	ld.global.u32 	%r602, [%rd6+104];
	xor.b32  	%r938, %r938, %r602;
	ld.global.u32 	%r603, [%rd6+108];
	xor.b32  	%r937, %r937, %r603;
	ld.global.u32 	%r604, [%rd6+112];
	xor.b32  	%r936, %r936, %r604;
	ld.global.u32 	%r605, [%rd6+116];
	xor.b32  	%r935, %r935, %r605;
$L__BB0_18:
	and.b32  	%r607, %r562, 64;
	setp.eq.s32 	%p13, %r607, 0;
	@%p13 bra 	$L__BB0_20;
	ld.global.u32 	%r608, [%rd6+120];
	xor.b32  	%r939, %r939, %r608;
	ld.global.u32 	%r609, [%rd6+124];
	xor.b32  	%r938, %r938, %r609;
	ld.global.u32 	%r610, [%rd6+128];
	xor.b32  	%r937, %r937, %r610;
	ld.global.u32 	%r611, [%rd6+132];
	xor.b32  	%r936, %r936, %r611;
	ld.global.u32 	%r612, [%rd6+136];
	xor.b32  	%r935, %r935, %r612;
$L__BB0_20:
	and.b32  	%r614, %r562, 128;
	setp.eq.s32 	%p14, %r614, 0;
	@%p14 bra 	$L__BB0_22;
	ld.global.u32 	%r615, [%rd6+140];
	xor.b32  	%r939, %r939, %r615;
	ld.global.u32 	%r616, [%rd6+144];
	xor.b32  	%r938, %r938, %r616;
	ld.global.u32 	%r617, [%rd6+148];
	xor.b32  	%r937, %r937, %r617;
	ld.global.u32 	%r618, [%rd6+152];
	xor.b32  	%r936, %r936, %r618;
	ld.global.u32 	%r619, [%rd6+156];
	xor.b32  	%r935, %r935, %r619;
$L__BB0_22:
	and.b32  	%r621, %r562, 256;
	setp.eq.s32 	%p15, %r621, 0;
	@%p15 bra 	$L__BB0_24;
	ld.global.u32 	%r622, [%rd6+160];
	xor.b32  	%r939, %r939, %r622;
	ld.global.u32 	%r623, [%rd6+164];
	xor.b32  	%r938, %r938, %r623;
	ld.global.u32 	%r624, [%rd6+168];
	xor.b32  	%r937, %r937, %r624;
	ld.global.u32 	%r625, [%rd6+172];
	xor.b32  	%r936, %r936, %r625;
	ld.global.u32 	%r626, [%rd6+176];
	xor.b32  	%r935, %r935, %r626;
$L__BB0_24:
	and.b32  	%r628, %r562, 512;
	setp.eq.s32 	%p16, %r628, 0;
	@%p16 bra 	$L__BB0_26;
	ld.global.u32 	%r629, [%rd6+180];
	xor.b32  	%r939, %r939, %r629;
	ld.global.u32 	%r630, [%rd6+184];
	xor.b32  	%r938, %r938, %r630;
	ld.global.u32 	%r631, [%rd6+188];
	xor.b32  	%r937, %r937, %r631;
	ld.global.u32 	%r632, [%rd6+192];
	xor.b32  	%r936, %r936, %r632;
	ld.global.u32 	%r633, [%rd6+196];
	xor.b32  	%r935, %r935, %r633;
$L__BB0_26:
	and.b32  	%r635, %r562, 1024;
	setp.eq.s32 	%p17, %r635, 0;
	@%p17 bra 	$L__BB0_28;
	ld.global.u32 	%r636, [%rd6+200];
	xor.b32  	%r939, %r939, %r636;
	ld.global.u32 	%r637, [%rd6+204];
	xor.b32  	%r938, %r938, %r637;
	ld.global.u32 	%r638, [%rd6+208];
	xor.b32  	%r937, %r937, %r638;
	ld.global.u32 	%r639, [%rd6+212];
	xor.b32  	%r936, %r936, %r639;
	ld.global.u32 	%r640, [%rd6+216];
	xor.b32  	%r935, %r935, %r640;
$L__BB0_28:
	and.b32  	%r642, %r562, 2048;
	setp.eq.s32 	%p18, %r642, 0;
	@%p18 bra 	$L__BB0_30;
	ld.global.u32 	%r643, [%rd6+220];
	xor.b32  	%r939, %r939, %r643;
	ld.global.u32 	%r644, [%rd6+224];
	xor.b32  	%r938, %r938, %r644;
	ld.global.u32 	%r645, [%rd6+228];
	xor.b32  	%r937, %r937, %r645;
	ld.global.u32 	%r646, [%rd6+232];
	xor.b32  	%r936, %r936, %r646;
	ld.global.u32 	%r647, [%rd6+236];
	xor.b32  	%r935, %r935, %r647;
$L__BB0_30:
	and.b32  	%r649, %r562, 4096;
	setp.eq.s32 	%p19, %r649, 0;
	@%p19 bra 	$L__BB0_32;
	ld.global.u32 	%r650, [%rd6+240];
	xor.b32  	%r939, %r939, %r650;
	ld.global.u32 	%r651, [%rd6+244];
	xor.b32  	%r938, %r938, %r651;
	ld.global.u32 	%r652, [%rd6+248];
	xor.b32  	%r937, %r937, %r652;
	ld.global.u32 	%r653, [%rd6+252];
	xor.b32  	%r936, %r936, %r653;
	ld.global.u32 	%r654, [%rd6+256];
	xor.b32  	%r935, %r935, %r654;
$L__BB0_32:
	and.b32  	%r656, %r562, 8192;
	setp.eq.s32 	%p20, %r656, 0;
	@%p20 bra 	$L__BB0_34;
	ld.global.u32 	%r657, [%rd6+260];
	xor.b32  	%r939, %r939, %r657;
	ld.global.u32 	%r658, [%rd6+264];
	xor.b32  	%r938, %r938, %r658;
	ld.global.u32 	%r659, [%rd6+268];
	xor.b32  	%r937, %r937, %r659;
	ld.global.u32 	%r660, [%rd6+272];
	xor.b32  	%r936, %r936, %r660;
	ld.global.u32 	%r661, [%rd6+276];
	xor.b32  	%r935, %r935, %r661;
$L__BB0_34:
	and.b32  	%r663, %r562, 16384;
	setp.eq.s32 	%p21, %r663, 0;
	@%p21 bra 	$L__BB0_36;
	ld.global.u32 	%r664, [%rd6+280];
	xor.b32  	%r939, %r939, %r664;
	ld.global.u32 	%r665, [%rd6+284];
	xor.b32  	%r938, %r938, %r665;
	ld.global.u32 	%r666, [%rd6+288];
	xor.b32  	%r937, %r937, %r666;
	ld.global.u32 	%r667, [%rd6+292];
	xor.b32  	%r936, %r936, %r667;
	ld.global.u32 	%r668, [%rd6+296];
	xor.b32  	%r935, %r935, %r668;
$L__BB0_36:
	and.b32  	%r670, %r562, 32768;
	setp.eq.s32 	%p22, %r670, 0;
	@%p22 bra 	$L__BB0_38;
	ld.global.u32 	%r671, [%rd6+300];
	xor.b32  	%r939, %r939, %r671;
	ld.global.u32 	%r672, [%rd6+304];
	xor.b32  	%r938, %r938, %r672;
	ld.global.u32 	%r673, [%rd6+308];
	xor.b32  	%r937, %r937, %r673;
	ld.global.u32 	%r674, [%rd6+312];
	xor.b32  	%r936, %r936, %r674;
	ld.global.u32 	%r675, [%rd6+316];
	xor.b32  	%r935, %r935, %r675;
$L__BB0_38:
	add.s32 	%r934, %r934, 16;
	setp.ne.s32 	%p23, %r934, 32;
	@%p23 bra 	$L__BB0_6;
	mad.lo.s32 	%r676, %r928, -31, %r16;
	add.s32 	%r928, %r676, 1;
	setp.ne.s32 	%p24, %r928, 5;
	@%p24 bra 	$L__BB0_5;
	st.local.u32 	[%rd1+4], %r939;
	st.local.v2.u32 	[%rd1+8], {%r938, %r937};
	st.local.v2.u32 	[%rd1+16], {%r936, %r935};
	setp.eq.s64 	%p25, %rd4, 1;
	@%p25 bra 	$L__BB0_115;
	mov.b32 	%r935, 0;
	mov.u32 	%r1028, %r935;
	mov.u32 	%r1029, %r935;
	mov.u32 	%r1030, %r935;
	mov.u32 	%r939, %r935;
	mov.u32 	%r1020, %r935;
$L__BB0_42:
	mul.wide.u32 	%rd17, %r1020, 4;
	add.s64 	%rd18, %rd1, %rd17;
	ld.local.u32 	%r191, [%rd18+4];
	shl.b32 	%r192, %r1020, 5;
	mov.b32 	%r1026, 0;
$L__BB0_43:
	.pragma "nounroll";
	shr.u32 	%r679, %r191, %r1026;
	and.b32  	%r680, %r679, 1;
	setp.eq.b32 	%p26, %r680, 1;
	not.pred 	%p27, %p26;
	add.s32 	%r681, %r192, %r1026;
	mul.lo.s32 	%r682, %r681, 5;
	mul.wide.u32 	%rd19, %r682, 4;
	add.s64 	%rd7, %rd5, %rd19;
	@%p27 bra 	$L__BB0_45;
	ld.global.u32 	%r683, [%rd7];
	xor.b32  	%r939, %r939, %r683;
	ld.global.u32 	%r684, [%rd7+4];
	xor.b32  	%r1030, %r1030, %r684;
	ld.global.u32 	%r685, [%rd7+8];
	xor.b32  	%r1029, %r1029, %r685;
	ld.global.u32 	%r686, [%rd7+12];
	xor.b32  	%r1028, %r1028, %r686;
	ld.global.u32 	%r687, [%rd7+16];
	xor.b32  	%r935, %r935, %r687;
$L__BB0_45:
	and.b32  	%r689, %r679, 2;
	setp.eq.s32 	%p28, %r689, 0;
	@%p28 bra 	$L__BB0_47;
	ld.global.u32 	%r690, [%rd7+20];
	xor.b32  	%r939, %r939, %r690;
	ld.global.u32 	%r691, [%rd7+24];
	xor.b32  	%r1030, %r1030, %r691;
	ld.global.u32 	%r692, [%rd7+28];
	xor.b32  	%r1029, %r1029, %r692;
	ld.global.u32 	%r693, [%rd7+32];
	xor.b32  	%r1028, %r1028, %r693;
	ld.global.u32 	%r694, [%rd7+36];
	xor.b32  	%r935, %r935, %r694;
$L__BB0_47:
	and.b32  	%r696, %r679, 4;
	setp.eq.s32 	%p29, %r696, 0;
	@%p29 bra 	$L__BB0_49;
	ld.global.u32 	%r697, [%rd7+40];
	xor.b32  	%r939, %r939, %r697;
	ld.global.u32 	%r698, [%rd7+44];
	xor.b32  	%r1030, %r1030, %r698;
	ld.global.u32 	%r699, [%rd7+48];
	xor.b32  	%r1029, %r1029, %r699;
	ld.global.u32 	%r700, [%rd7+52];
	xor.b32  	%r1028, %r1028, %r700;
	ld.global.u32 	%r701, [%rd7+56];
	xor.b32  	%r935, %r935, %r701;
$L__BB0_49:
	and.b32  	%r703, %r679, 8;
	setp.eq.s32 	%p30, %r703, 0;
	@%p30 bra 	$L__BB0_51;
	ld.global.u32 	%r704, [%rd7+60];
	xor.b32  	%r939, %r939, %r704;
	ld.global.u32 	%r705, [%rd7+64];
	xor.b32  	%r1030, %r1030, %r705;
	ld.global.u32 	%r706, [%rd7+68];
	xor.b32  	%r1029, %r1029, %r706;
	ld.global.u32 	%r707, [%rd7+72];
	xor.b32  	%r1028, %r1028, %r707;
	ld.global.u32 	%r708, [%rd7+76];
	xor.b32  	%r935, %r935, %r708;
$L__BB0_51:
	and.b32  	%r710, %r679, 16;
	setp.eq.s32 	%p31, %r710, 0;
	@%p31 bra 	$L__BB0_53;
	ld.global.u32 	%r711, [%rd7+80];
	xor.b32  	%r939, %r939, %r711;
	ld.global.u32 	%r712, [%rd7+84];
	xor.b32  	%r1030, %r1030, %r712;
	ld.global.u32 	%r713, [%rd7+88];
	xor.b32  	%r1029, %r1029, %r713;
	ld.global.u32 	%r714, [%rd7+92];
	xor.b32  	%r1028, %r1028, %r714;
	ld.global.u32 	%r715, [%rd7+96];
	xor.b32  	%r935, %r935, %r715;
$L__BB0_53:
	and.b32  	%r717, %r679, 32;
	setp.eq.s32 	%p32, %r717, 0;
	@%p32 bra 	$L__BB0_55;
	ld.global.u32 	%r718, [%rd7+100];
	xor.b32  	%r939, %r939, %r718;
	ld.global.u32 	%r719, [%rd7+104];
	xor.b32  	%r1030, %r1030, %r719;
	ld.global.u32 	%r720, [%rd7+108];
	xor.b32  	%r1029, %r1029, %r720;
	ld.global.u32 	%r721, [%rd7+112];
	xor.b32  	%r1028, %r1028, %r721;
	ld.global.u32 	%r722, [%rd7+116];
	xor.b32  	%r935, %r935, %r722;
$L__BB0_55:
	and.b32  	%r724, %r679, 64;
	setp.eq.s32 	%p33, %r724, 0;
	@%p33 bra 	$L__BB0_57;
	ld.global.u32 	%r725, [%rd7+120];
	xor.b32  	%r939, %r939, %r725;
	ld.global.u32 	%r726, [%rd7+124];
	xor.b32  	%r1030, %r1030, %r726;
	ld.global.u32 	%r727, [%rd7+128];
	xor.b32  	%r1029, %r1029, %r727;
	ld.global.u32 	%r728, [%rd7+132];
	xor.b32  	%r1028, %r1028, %r728;
	ld.global.u32 	%r729, [%rd7+136];
	xor.b32  	%r935, %r935, %r729;
$L__BB0_57:
	and.b32  	%r731, %r679, 128;
	setp.eq.s32 	%p34, %r731, 0;
	@%p34 bra 	$L__BB0_59;
	ld.global.u32 	%r732, [%rd7+140];
	xor.b32  	%r939, %r939, %r732;
	ld.global.u32 	%r733, [%rd7+144];
	xor.b32  	%r1030, %r1030, %r733;
	ld.global.u32 	%r734, [%rd7+148];
	xor.b32  	%r1029, %r1029, %r734;
	ld.global.u32 	%r735, [%rd7+152];
	xor.b32  	%r1028, %r1028, %r735;
	ld.global.u32 	%r736, [%rd7+156];
	xor.b32  	%r935, %r935, %r736;
$L__BB0_59:
	and.b32  	%r738, %r679, 256;
	setp.eq.s32 	%p35, %r738, 0;
	@%p35 bra 	$L__BB0_61;
	ld.global.u32 	%r739, [%rd7+160];
	xor.b32  	%r939, %r939, %r739;
	ld.global.u32 	%r740, [%rd7+164];
	xor.b32  	%r1030, %r1030, %r740;
	ld.global.u32 	%r741, [%rd7+168];
	xor.b32  	%r1029, %r1029, %r741;
	ld.global.u32 	%r742, [%rd7+172];
	xor.b32  	%r1028, %r1028, %r742;
	ld.global.u32 	%r743, [%rd7+176];
	xor.b32  	%r935, %r935, %r743;
$L__BB0_61:
	and.b32  	%r745, %r679, 512;
	setp.eq.s32 	%p36, %r745, 0;
	@%p36 bra 	$L__BB0_63;
	ld.global.u32 	%r746, [%rd7+180];
	xor.b32  	%r939, %r939, %r746;
	ld.global.u32 	%r747, [%rd7+184];
	xor.b32  	%r1030, %r1030, %r747;
	ld.global.u32 	%r748, [%rd7+188];
	xor.b32  	%r1029, %r1029, %r748;
	ld.global.u32 	%r749, [%rd7+192];
	xor.b32  	%r1028, %r1028, %r749;
	ld.global.u32 	%r750, [%rd7+196];
	xor.b32  	%r935, %r935, %r750;
$L__BB0_63:
	and.b32  	%r752, %r679, 1024;
	setp.eq.s32 	%p37, %r752, 0;
	@%p37 bra 	$L__BB0_65;
	ld.global.u32 	%r753, [%rd7+200];
	xor.b32  	%r939, %r939, %r753;
	ld.global.u32 	%r754, [%rd7+204];
	xor.b32  	%r1030, %r1030, %r754;
	ld.global.u32 	%r755, [%rd7+208];
	xor.b32  	%r1029, %r1029, %r755;
	ld.global.u32 	%r756, [%rd7+212];
	xor.b32  	%r1028, %r1028, %r756;
	ld.global.u32 	%r757, [%rd7+216];
	xor.b32  	%r935, %r935, %r757;
$L__BB0_65:
	and.b32  	%r759, %r679, 2048;
	setp.eq.s32 	%p38, %r759, 0;
	@%p38 bra 	$L__BB0_67;
	ld.global.u32 	%r760, [%rd7+220];
	xor.b32  	%r939, %r939, %r760;
	ld.global.u32 	%r761, [%rd7+224];
	xor.b32  	%r1030, %r1030, %r761;
	ld.global.u32 	%r762, [%rd7+228];
	xor.b32  	%r1029, %r1029, %r762;
	ld.global.u32 	%r763, [%rd7+232];
	xor.b32  	%r1028, %r1028, %r763;
	ld.global.u32 	%r764, [%rd7+236];
	xor.b32  	%r935, %r935, %r764;
$L__BB0_67:
	and.b32  	%r766, %r679, 4096;
	setp.eq.s32 	%p39, %r766, 0;
	@%p39 bra 	$L__BB0_69;
	ld.global.u32 	%r767, [%rd7+240];
	xor.b32  	%r939, %r939, %r767;
	ld.global.u32 	%r768, [%rd7+244];
	xor.b32  	%r1030, %r1030, %r768;
	ld.global.u32 	%r769, [%rd7+248];
	xor.b32  	%r1029, %r1029, %r769;
	ld.global.u32 	%r770, [%rd7+252];
	xor.b32  	%r1028, %r1028, %r770;
	ld.global.u32 	%r771, [%rd7+256];
	xor.b32  	%r935, %r935, %r771;
$L__BB0_69:
	and.b32  	%r773, %r679, 8192;
	setp.eq.s32 	%p40, %r773, 0;
	@%p40 bra 	$L__BB0_71;
	ld.global.u32 	%r774, [%rd7+260];
	xor.b32  	%r939, %r939, %r774;
	ld.global.u32 	%r775, [%rd7+264];
	xor.b32  	%r1030, %r1030, %r775;
	ld.global.u32 	%r776, [%rd7+268];
	xor.b32  	%r1029, %r1029, %r776;
	ld.global.u32 	%r777, [%rd7+272];
	xor.b32  	%r1028, %r1028, %r777;
	ld.global.u32 	%r778, [%rd7+276];
	xor.b32  	%r935, %r935, %r778;
$L__BB0_71:
	and.b32  	%r780, %r679, 16384;
	setp.eq.s32 	%p41, %r780, 0;
	@%p41 bra 	$L__BB0_73;
	ld.global.u32 	%r781, [%rd7+280];
	xor.b32  	%r939, %r939, %r781;
	ld.global.u32 	%r782, [%rd7+284];
	xor.b32  	%r1030, %r1030, %r782;
	ld.global.u32 	%r783, [%rd7+288];
	xor.b32  	%r1029, %r1029, %r783;
	ld.global.u32 	%r784, [%rd7+292];
	xor.b32  	%r1028, %r1028, %r784;
	ld.global.u32 	%r785, [%rd7+296];
	xor.b32  	%r935, %r935, %r785;
$L__BB0_73:
	and.b32  	%r787, %r679, 32768;
	setp.eq.s32 	%p42, %r787, 0;
	@%p42 bra 	$L__BB0_75;
	ld.global.u32 	%r788, [%rd7+300];
	xor.b32  	%r939, %r939, %r788;
	ld.global.u32 	%r789, [%rd7+304];
	xor.b32  	%r1030, %r1030, %r789;
	ld.global.u32 	%r790, [%rd7+308];
	xor.b32  	%r1029, %r1029, %r790;
	ld.global.u32 	%r791, [%rd7+312];
	xor.b32  	%r1028, %r1028, %r791;
	ld.global.u32 	%r792, [%rd7+316];
	xor.b32  	%r935, %r935, %r792;
$L__BB0_75:
	add.s32 	%r1026, %r1026, 16;
	setp.ne.s32 	%p43, %r1026, 32;
	@%p43 bra 	$L__BB0_43;
	mad.lo.s32 	%r793, %r1020, -31, %r192;
	add.s32 	%r1020, %r793, 1;
	setp.ne.s32 	%p44, %r1020, 5;
	@%p44 bra 	$L__BB0_42;
	st.local.u32 	[%rd1+4], %r939;
	st.local.v2.u32 	[%rd1+8], {%r1030, %r1029};
	st.local.v2.u32 	[%rd1+16], {%r1028, %r935};
	setp.ne.s64 	%p45, %rd4, 3;
	@%p45 bra 	$L__BB0_115;
	mov.b32 	%r935, 0;
	mov.u32 	%r1120, %r935;
	mov.u32 	%r1121, %r935;
	mov.u32 	%r1122, %r935;
	mov.u32 	%r939, %r935;
	mov.u32 	%r1112, %r935;
$L__BB0_79:
	mul.wide.u32 	%rd20, %r1112, 4;
	add.s64 	%rd21, %rd1, %rd20;
	ld.local.u32 	%r367, [%rd21+4];
	shl.b32 	%r368, %r1112, 5;
	mov.b32 	%r1118, 0;
$L__BB0_80:
	.pragma "nounroll";
	shr.u32 	%r796, %r367, %r1118;
	and.b32  	%r797, %r796, 1;
	setp.eq.b32 	%p46, %r797, 1;
	not.pred 	%p47, %p46;
	add.s32 	%r798, %r368, %r1118;
	mul.lo.s32 	%r799, %r798, 5;
	mul.wide.u32 	%rd22, %r799, 4;
	add.s64 	%rd8, %rd5, %rd22;
	@%p47 bra 	$L__BB0_82;
	ld.global.u32 	%r800, [%rd8];
	xor.b32  	%r939, %r939, %r800;
	ld.global.u32 	%r801, [%rd8+4];
	xor.b32  	%r1122, %r1122, %r801;
	ld.global.u32 	%r802, [%rd8+8];
	xor.b32  	%r1121, %r1121, %r802;
	ld.global.u32 	%r803, [%rd8+12];
	xor.b32  	%r1120, %r1120, %r803;
	ld.global.u32 	%r804, [%rd8+16];
	xor.b32  	%r935, %r935, %r804;
$L__BB0_82:
	and.b32  	%r806, %r796, 2;
	setp.eq.s32 	%p48, %r806, 0;
	@%p48 bra 	$L__BB0_84;
	ld.global.u32 	%r807, [%rd8+20];
	xor.b32  	%r939, %r939, %r807;
	ld.global.u32 	%r808, [%rd8+24];
	xor.b32  	%r1122, %r1122, %r808;
	ld.global.u32 	%r809, [%rd8+28];
	xor.b32  	%r1121, %r1121, %r809;
	ld.global.u32 	%r810, [%rd8+32];
	xor.b32  	%r1120, %r1120, %r810;
	ld.global.u32 	%r811, [%rd8+36];
	xor.b32  	%r935, %r935, %r811;
$L__BB0_84:
	and.b32  	%r813, %r796, 4;
	setp.eq.s32 	%p49, %r813, 0;
	@%p49 bra 	$L__BB0_86;
	ld.global.u32 	%r814, [%rd8+40];
	xor.b32  	%r939, %r939, %r814;
	ld.global.u32 	%r815, [%rd8+44];
	xor.b32  	%r1122, %r1122, %r815;
	ld.global.u32 	%r816, [%rd8+48];
	xor.b32  	%r1121, %r1121, %r816;
	ld.global.u32 	%r817, [%rd8+52];
	xor.b32  	%r1120, %r1120, %r817;
	ld.global.u32 	%r818, [%rd8+56];
	xor.b32  	%r935, %r935, %r818;
$L__BB0_86:
	and.b32  	%r820, %r796, 8;
	setp.eq.s32 	%p50, %r820, 0;
	@%p50 bra 	$L__BB0_88;
	ld.global.u32 	%r821, [%rd8+60];
	xor.b32  	%r939, %r939, %r821;
	ld.global.u32 	%r822, [%rd8+64];
	xor.b32  	%r1122, %r1122, %r822;
	ld.global.u32 	%r823, [%rd8+68];
	xor.b32  	%r1121, %r1121, %r823;
	ld.global.u32 	%r824, [%rd8+72];
	xor.b32  	%r1120, %r1120, %r824;
	ld.global.u32 	%r825, [%rd8+76];
	xor.b32  	%r935, %r935, %r825;
$L__BB0_88:
	and.b32  	%r827, %r796, 16;
	setp.eq.s32 	%p51, %r827, 0;
	@%p51 bra 	$L__BB0_90;
	ld.global.u32 	%r828, [%rd8+80];
	xor.b32  	%r939, %r939, %r828;
	ld.global.u32 	%r829, [%rd8+84];
	xor.b32  	%r1122, %r1122, %r829;
	ld.global.u32 	%r830, [%rd8+88];
	xor.b32  	%r1121, %r1121, %r830;
	ld.global.u32 	%r831, [%rd8+92];
	xor.b32  	%r1120, %r1120, %r831;
	ld.global.u32 	%r832, [%rd8+96];
	xor.b32  	%r935, %r935, %r832;
$L__BB0_90:
	and.b32  	%r834, %r796, 32;
	setp.eq.s32 	%p52, %r834, 0;
	@%p52 bra 	$L__BB0_92;
	ld.global.u32 	%r835, [%rd8+100];
	xor.b32  	%r939, %r939, %r835;
	ld.global.u32 	%r836, [%rd8+104];
	xor.b32  	%r1122, %r1122, %r836;
	ld.global.u32 	%r837, [%rd8+108];
	xor.b32  	%r1121, %r1121, %r837;
	ld.global.u32 	%r838, [%rd8+112];
	xor.b32  	%r1120, %r1120, %r838;
	ld.global.u32 	%r839, [%rd8+116];
	xor.b32  	%r935, %r935, %r839;
$L__BB0_92:
	and.b32  	%r841, %r796, 64;
	setp.eq.s32 	%p53, %r841, 0;
	@%p53 bra 	$L__BB0_94;
	ld.global.u32 	%r842, [%rd8+120];
	xor.b32  	%r939, %r939, %r842;
	ld.global.u32 	%r843, [%rd8+124];
	xor.b32  	%r1122, %r1122, %r843;
	ld.global.u32 	%r844, [%rd8+128];
	xor.b32  	%r1121, %r1121, %r844;
	ld.global.u32 	%r845, [%rd8+132];
	xor.b32  	%r1120, %r1120, %r845;
	ld.global.u32 	%r846, [%rd8+136];
	xor.b32  	%r935, %r935, %r846;
$L__BB0_94:
	and.b32  	%r848, %r796, 128;
	setp.eq.s32 	%p54, %r848, 0;
	@%p54 bra 	$L__BB0_96;
	ld.global.u32 	%r849, [%rd8+140];
	xor.b32  	%r939, %r939, %r849;
	ld.global.u32 	%r850, [%rd8+144];
	xor.b32  	%r1122, %r1122, %r850;
	ld.global.u32 	%r851, [%rd8+148];
	xor.b32  	%r1121, %r1121, %r851;
	ld.global.u32 	%r852, [%rd8+152];
	xor.b32  	%r1120, %r1120, %r852;
	ld.global.u32 	%r853, [%rd8+156];
	xor.b32  	%r935, %r935, %r853;
$L__BB0_96:
	and.b32  	%r855, %r796, 256;
	setp.eq.s32 	%p55, %r855, 0;
	@%p55 bra 	$L__BB0_98;
	ld.global.u32 	%r856, [%rd8+160];
	xor.b32  	%r939, %r939, %r856;
	ld.global.u32 	%r857, [%rd8+164];
	xor.b32  	%r1122, %r1122, %r857;
	ld.global.u32 	%r858, [%rd8+168];
	xor.b32  	%r1121, %r1121, %r858;
	ld.global.u32 	%r859, [%rd8+172];
	xor.b32  	%r1120, %r1120, %r859;
	ld.global.u32 	%r860, [%rd8+176];
	xor.b32  	%r935, %r935, %r860;
$L__BB0_98:
	and.b32  	%r862, %r796, 512;
	setp.eq.s32 	%p56, %r862, 0;
	@%p56 bra 	$L__BB0_100;
	ld.global.u32 	%r863, [%rd8+180];
	xor.b32  	%r939, %r939, %r863;
	ld.global.u32 	%r864, [%rd8+184];
	xor.b32  	%r1122, %r1122, %r864;
	ld.global.u32 	%r865, [%rd8+188];
	xor.b32  	%r1121, %r1121, %r865;
	ld.global.u32 	%r866, [%rd8+192];
	xor.b32  	%r1120, %r1120, %r866;
	ld.global.u32 	%r867, [%rd8+196];
	xor.b32  	%r935, %r935, %r867;
$L__BB0_100:
	and.b32  	%r869, %r796, 1024;
	setp.eq.s32 	%p57, %r869, 0;
	@%p57 bra 	$L__BB0_102;
	ld.global.u32 	%r870, [%rd8+200];
	xor.b32  	%r939, %r939, %r870;
	ld.global.u32 	%r871, [%rd8+204];
	xor.b32  	%r1122, %r1122, %r871;
	ld.global.u32 	%r872, [%rd8+208];
	xor.b32  	%r1121, %r1121, %r872;
	ld.global.u32 	%r873, [%rd8+212];
	xor.b32  	%r1120, %r1120, %r873;
	ld.global.u32 	%r874, [%rd8+216];
	xor.b32  	%r935, %r935, %r874;
$L__BB0_102:
	and.b32  	%r876, %r796, 2048;
	setp.eq.s32 	%p58, %r876, 0;
	@%p58 bra 	$L__BB0_104;
	ld.global.u32 	%r877, [%rd8+220];
	xor.b32  	%r939, %r939, %r877;
	ld.global.u32 	%r878, [%rd8+224];
	xor.b32  	%r1122, %r1122, %r878;
	ld.global.u32 	%r879, [%rd8+228];
	xor.b32  	%r1121, %r1121, %r879;
	ld.global.u32 	%r880, [%rd8+232];
	xor.b32  	%r1120, %r1120, %r880;
	ld.global.u32 	%r881, [%rd8+236];
	xor.b32  	%r935, %r935, %r881;
$L__BB0_104:
	and.b32  	%r883, %r796, 4096;
	setp.eq.s32 	%p59, %r883, 0;
	@%p59 bra 	$L__BB0_106;
	ld.global.u32 	%r884, [%rd8+240];
	xor.b32  	%r939, %r939, %r884;
	ld.global.u32 	%r885, [%rd8+244];
	xor.b32  	%r1122, %r1122, %r885;
	ld.global.u32 	%r886, [%rd8+248];
	xor.b32  	%r1121, %r1121, %r886;
	ld.global.u32 	%r887, [%rd8+252];
	xor.b32  	%r1120, %r1120, %r887;
	ld.global.u32 	%r888, [%rd8+256];
	xor.b32  	%r935, %r935, %r888;
$L__BB0_106:
	and.b32  	%r890, %r796, 8192;
	setp.eq.s32 	%p60, %r890, 0;
	@%p60 bra 	$L__BB0_108;
	ld.global.u32 	%r891, [%rd8+260];
	xor.b32  	%r939, %r939, %r891;
	ld.global.u32 	%r892, [%rd8+264];
	xor.b32  	%r1122, %r1122, %r892;
	ld.global.u32 	%r893, [%rd8+268];
	xor.b32  	%r1121, %r1121, %r893;
	ld.global.u32 	%r894, [%rd8+272];
	xor.b32  	%r1120, %r1120, %r894;
	ld.global.u32 	%r895, [%rd8+276];
	xor.b32  	%r935, %r935, %r895;
$L__BB0_108:
	and.b32  	%r897, %r796, 16384;
	setp.eq.s32 	%p61, %r897, 0;
	@%p61 bra 	$L__BB0_110;
	ld.global.u32 	%r898, [%rd8+280];
	xor.b32  	%r939, %r939, %r898;
	ld.global.u32 	%r899, [%rd8+284];
	xor.b32  	%r1122, %r1122, %r899;
	ld.global.u32 	%r900, [%rd8+288];
	xor.b32  	%r1121, %r1121, %r900;
	ld.global.u32 	%r901, [%rd8+292];
	xor.b32  	%r1120, %r1120, %r901;
	ld.global.u32 	%r902, [%rd8+296];
	xor.b32  	%r935, %r935, %r902;
$L__BB0_110:
	and.b32  	%r904, %r796, 32768;
	setp.eq.s32 	%p62, %r904, 0;
	@%p62 bra 	$L__BB0_112;
	ld.global.u32 	%r905, [%rd8+300];
	xor.b32  	%r939, %r939, %r905;
	ld.global.u32 	%r906, [%rd8+304];
	xor.b32  	%r1122, %r1122, %r906;
	ld.global.u32 	%r907, [%rd8+308];
	xor.b32  	%r1121, %r1121, %r907;
	ld.global.u32 	%r908, [%rd8+312];
	xor.b32  	%r1120, %r1120, %r908;
	ld.global.u32 	%r909, [%rd8+316];
	xor.b32  	%r935, %r935, %r909;
$L__BB0_112:
	add.s32 	%r1118, %r1118, 16;
	setp.ne.s32 	%p63, %r1118, 32;
	@%p63 bra 	$L__BB0_80;
	mad.lo.s32 	%r910, %r1112, -31, %r368;
	add.s32 	%r1112, %r910, 1;
	setp.ne.s32 	%p64, %r1112, 5;
	@%p64 bra 	$L__BB0_79;
	st.local.u32 	[%rd1+4], %r939;
	st.local.v2.u32 	[%rd1+8], {%r1122, %r1121};
	st.local.v2.u32 	[%rd1+16], {%r1120, %r935};
$L__BB0_115:
	shr.u64 	%rd26, %rd3, 2;
	add.s32 	%r922, %r922, 1;
	setp.gt.u64 	%p65, %rd3, 3;
	@%p65 bra 	$L__BB0_3;
$L__BB0_116:
	shr.u32 	%r911, %r939, 2;
	xor.b32  	%r912, %r911, %r939;
	shl.b32 	%r913, %r935, 4;
	shl.b32 	%r914, %r912, 1;
	xor.b32  	%r915, %r914, %r913;
	xor.b32  	%r916, %r915, %r912;
	xor.b32  	%r917, %r916, %r935;
	add.s32 	%r918, %r3, %r917;
	add.s32 	%r919, %r918, -637770787;
	cvt.rn.f32.u32 	%f1, %r919;
	fma.rn.f32 	%f2, %f1, 0f2F800000, 0f2F000000;
	fma.rn.f32 	%f3, %f2, 0f40800000, 0fC0000000;
	cvta.to.global.u64 	%rd23, %rd10;
	shl.b64 	%rd24, %rd2, 2;
	add.s64 	%rd25, %rd23, %rd24;
	st.global.f32 	[%rd25], %f3;
$L__BB0_117:
	ret;

}
	// .globl	_Z6matmulPfS_S_iii
.visible .entry _Z6matmulPfS_S_iii(
	.param .u64 .ptr .align 1 _Z6matmulPfS_S_iii_param_0,
	.param .u64 .ptr .align 1 _Z6matmulPfS_S_iii_param_1,
	.param .u64 .ptr .align 1 _Z6matmulPfS_S_iii_param_2,
	.param .u32 _Z6matmulPfS_S_iii_param_3,
	.param .u32 _Z6matmulPfS_S_iii_param_4,
	.param .u32 _Z6matmulPfS_S_iii_param_5
)
{
	.reg .pred 	%p<13>;
	.reg .b32 	%r<46>;
	.reg .b32 	%f<68>;
	.reg .b64 	%rd<40>;

	ld.param.u64 	%rd5, [_Z6matmulPfS_S_iii_param_0];
	ld.param.u64 	%rd6, [_Z6matmulPfS_S_iii_param_1];
	ld.param.u64 	%rd4, [_Z6matmulPfS_S_iii_param_2];
	ld.param.u32 	%r22, [_Z6matmulPfS_S_iii_param_3];
	ld.param.u32 	%r23, [_Z6matmulPfS_S_iii_param_4];
	ld.param.u32 	%r21, [_Z6matmulPfS_S_iii_param_5];
	cvta.to.global.u64 	%rd1, %rd6;
	cvta.to.global.u64 	%rd2, %rd5;
	mov.u32 	%r24, %ctaid.x;
	mov.u32 	%r25, %ntid.x;
	mov.u32 	%r26, %tid.x;
	mad.lo.s32 	%r1, %r24, %r25, %r26;
	mov.u32 	%r27, %ctaid.y;
	mov.u32 	%r28, %ntid.y;
	mov.u32 	%r29, %tid.y;
	mad.lo.s32 	%r30, %r27, %r28, %r29;
	setp.ge.s32 	%p1, %r1, %r22;
	setp.ge.s32 	%p2, %r30, %r23;
	or.pred  	%p3, %p1, %p2;
	@%p3 bra 	$L__BB1_14;
	setp.lt.s32 	%p4, %r21, 1;
	mov.f32 	%f67, 0f00000000;
	@%p4 bra 	$L__BB1_13;
	mul.lo.s32 	%r3, %r21, %r1;
	and.b32  	%r4, %r21, 7;
	setp.lt.u32 	%p5, %r21, 8;
	mov.f32 	%f67, 0f00000000;
	mov.b32 	%r44, 0;
	@%p5 bra 	$L__BB1_5;
	and.b32  	%r44, %r21, 2147483640;
	neg.s32 	%r42, %r44;
	shl.b32 	%r7, %r23, 3;
	add.s64 	%rd3, %rd2, 16;
	mov.f32 	%f67, 0f00000000;
	mul.wide.s32 	%rd11, %r23, 4;
	mov.u32 	%r40, %r3;
	mov.u32 	%r41, %r30;
$L__BB1_4:
	.pragma "nounroll";
	mul.wide.s32 	%rd7, %r40, 4;
	add.s64 	%rd8, %rd3, %rd7;
	ld.global.f32 	%f17, [%rd8+-16];
	mul.wide.s32 	%rd9, %r41, 4;
	add.s64 	%rd10, %rd1, %rd9;
	ld.global.f32 	%f18, [%rd10];
	fma.rn.f32 	%f19, %f17, %f18, %f67;
	ld.global.f32 	%f20, [%rd8+-12];
	add.s64 	%rd12, %rd10, %rd11;
	ld.global.f32 	%f21, [%rd12];
	fma.rn.f32 	%f22, %f20, %f21, %f19;
	ld.global.f32 	%f23, [%rd8+-8];
	add.s64 	%rd13, %rd12, %rd11;
	ld.global.f32 	%f24, [%rd13];
	fma.rn.f32 	%f25, %f23, %f24, %f22;
	ld.global.f32 	%f26, [%rd8+-4];
	add.s64 	%rd14, %rd13, %rd11;
	ld.global.f32 	%f27, [%rd14];
	fma.rn.f32 	%f28, %f26, %f27, %f25;
	ld.global.f32 	%f29, [%rd8];
	add.s64 	%rd15, %rd14, %rd11;
	ld.global.f32 	%f30, [%rd15];
	fma.rn.f32 	%f31, %f29, %f30, %f28;
	ld.global.f32 	%f32, [%rd8+4];
	add.s64 	%rd16, %rd15, %rd11;
	ld.global.f32 	%f33, [%rd16];
	fma.rn.f32 	%f34, %f32, %f33, %f31;
	ld.global.f32 	%f35, [%rd8+8];
	add.s64 	%rd17, %rd16, %rd11;
	ld.global.f32 	%f36, [%rd17];
	fma.rn.f32 	%f37, %f35, %f36, %f34;
	ld.global.f32 	%f38, [%rd8+12];
	add.s64 	%rd18, %rd17, %rd11;
	ld.global.f32 	%f39, [%rd18];
	fma.rn.f32 	%f67, %f38, %f39, %f37;
	add.s32 	%r42, %r42, 8;
	add.s32 	%r41, %r41, %r7;
	add.s32 	%r40, %r40, 8;
	setp.ne.s32 	%p6, %r42, 0;
	@%p6 bra 	$L__BB1_4;
$L__BB1_5:
	setp.eq.s32 	%p7, %r4, 0;
	@%p7 bra 	$L__BB1_13;
	and.b32  	%r15, %r21, 3;
	setp.lt.u32 	%p8, %r4, 4;
	@%p8 bra 	$L__BB1_8;
	add.s32 	%r32, %r44, %r3;
	mul.wide.s32 	%rd19, %r32, 4;
	add.s64 	%rd20, %rd2, %rd19;
	ld.global.f32 	%f41, [%rd20];
	mad.lo.s32 	%r33, %r44, %r23, %r30;
	mul.wide.s32 	%rd21, %r33, 4;
	add.s64 	%rd22, %rd1, %rd21;
	ld.global.f32 	%f42, [%rd22];
	fma.rn.f32 	%f43, %f41, %f42, %f67;
	ld.global.f32 	%f44, [%rd20+4];
	mul.wide.s32 	%rd23, %r23, 4;
	add.s64 	%rd24, %rd22, %rd23;
	ld.global.f32 	%f45, [%rd24];
	fma.rn.f32 	%f46, %f44, %f45, %f43;
	ld.global.f32 	%f47, [%rd20+8];
	add.s64 	%rd25, %rd24, %rd23;
	ld.global.f32 	%f48, [%rd25];
	fma.rn.f32 	%f49, %f47, %f48, %f46;
	ld.global.f32 	%f50, [%rd20+12];
	add.s64 	%rd26, %rd25, %rd23;
	ld.global.f32 	%f51, [%rd26];
	fma.rn.f32 	%f67, %f50, %f51, %f49;
	add.s32 	%r44, %r44, 4;
$L__BB1_8:
	setp.eq.s32 	%p9, %r15, 0;
	@%p9 bra 	$L__BB1_13;
	setp.eq.s32 	%p10, %r15, 1;
	@%p10 bra 	$L__BB1_11;
	add.s32 	%r34, %r44, %r3;
	mul.wide.s32 	%rd27, %r34, 4;
	add.s64 	%rd28, %rd2, %rd27;
	ld.global.f32 	%f53, [%rd28];
	mad.lo.s32 	%r35, %r44, %r23, %r30;
	mul.wide.s32 	%rd29, %r35, 4;
	add.s64 	%rd30, %rd1, %rd29;
	ld.global.f32 	%f54, [%rd30];
	fma.rn.f32 	%f55, %f53, %f54, %f67;
	ld.global.f32 	%f56, [%rd28+4];
	mul.wide.s32 	%rd31, %r23, 4;
	add.s64 	%rd32, %rd30, %rd31;
	ld.global.f32 	%f57, [%rd32];
	fma.rn.f32 	%f67, %f56, %f57, %f55;
	add.s32 	%r44, %r44, 2;
$L__BB1_11:
	and.b32  	%r36, %r21, 1;
	setp.eq.b32 	%p11, %r36, 1;
	not.pred 	%p12, %p11;
	@%p12 bra 	$L__BB1_13;
	add.s32 	%r37, %r44, %r3;
	mul.wide.s32 	%rd33, %r37, 4;
	add.s64 	%rd34, %rd2, %rd33;
	ld.global.f32 	%f58, [%rd34];
	mad.lo.s32 	%r38, %r44, %r23, %r30;
	mul.wide.s32 	%rd35, %r38, 4;
	add.s64 	%rd36, %rd1, %rd35;
	ld.global.f32 	%f59, [%rd36];
	fma.rn.f32 	%f67, %f58, %f59, %f67;
$L__BB1_13:
	mad.lo.s32 	%r39, %r23, %r1, %r30;
	cvta.to.global.u64 	%rd37, %rd4;
	mul.wide.s32 	%rd38, %r39, 4;
	add.s64 	%rd39, %rd37, %rd38;
	st.global.f32 	[%rd39], %f67;
$L__BB1_14:
	ret;

}


// ===== COMPILED SASS (sm_100) =====

	.target	sm_100

	.elftype	@"ET_EXEC"


//--------------------- .note.nv.tkinfo           --------------------------
	.section	.note.nv.tkinfo,"",@"SHT_NOTE"
	.sectionflags	@"SHF_NOTE_NV_TKINFO"
	.tkinfo
        /*0018*/ 	.word	0x00000002
        /*0030*/ 	.string	""
        /*0030*/ 	.string	"ptxas"
        /*0030*/ 	.string	"Cuda compilation tools, release 13.0, V13.0.88"
        /*0030*/ 	.string	"Build cuda_13.0.r13.0/compiler.36424714_0"
        /*0030*/ 	.string	"-arch sm_100 -m 64 "



//--------------------- .note.nv.cuinfo           --------------------------
	.section	.note.nv.cuinfo,"",@"SHT_NOTE"
	.sectionflags	@"SHF_NOTE_NV_CUINFO"
        /*0018*/ 	.short	0x0002
        /*001a*/ 	.short	0x0064
        /*001c*/ 	.short	0x0082
	.zero		2


//--------------------- .nv.info                  --------------------------
	.section	.nv.info,"",@"SHT_CUDA_INFO"
	.align	4


	//----- nvinfo : EIATTR_REGCOUNT
	.align		4
        /*0000*/ 	.byte	0x04, 0x2f
        /*0002*/ 	.short	(.L_10 - .L_9)
	.align		4
.L_9:
        /*0004*/ 	.word	index@(_Z16initializeMatrixPfiij)
        /*0008*/ 	.word	0x0000001f


	//----- nvinfo : EIATTR_FRAME_SIZE
	.align		4
.L_10:
        /*000c*/ 	.byte	0x04, 0x11
        /*000e*/ 	.short	(.L_12 - .L_11)
	.align		4
.L_11:
        /*0010*/ 	.word	index@(_Z16initializeMatrixPfiij)
        /*0014*/ 	.word	0x00000030


	//----- nvinfo : EIATTR_REGCOUNT
	.align		4
.L_12:
        /*0018*/ 	.byte	0x04, 0x2f
        /*001a*/ 	.short	(.L_14 - .L_13)
	.align		4
.L_13:
        /*001c*/ 	.word	index@(_Z6matmulPfS_S_iii)
        /*0020*/ 	.word	0x00000020


	//----- nvinfo : EIATTR_FRAME_SIZE
	.align		4
.L_14:
        /*0024*/ 	.byte	0x04, 0x11
        /*0026*/ 	.short	(.L_16 - .L_15)
	.align		4
.L_15:
        /*0028*/ 	.word	index@(_Z6matmulPfS_S_iii)
        /*002c*/ 	.word	0x00000000


	//----- nvinfo : EIATTR_MIN_STACK_SIZE
	.align		4
.L_16:
        /*0030*/ 	.byte	0x04, 0x12
        /*0032*/ 	.short	(.L_18 - .L_17)
	.align		4
.L_17:
        /*0034*/ 	.word	index@(_Z6matmulPfS_S_iii)
        /*0038*/ 	.word	0x00000000


	//----- nvinfo : EIATTR_MIN_STACK_SIZE
	.align		4
.L_18:
        /*003c*/ 	.byte	0x04, 0x12
        /*003e*/ 	.short	(.L_20 - .L_19)
	.align		4
.L_19:
        /*0040*/ 	.word	index@(_Z16initializeMatrixPfiij)
        /*0044*/ 	.word	0x00000030
.L_20:


//--------------------- .nv.compat                --------------------------
	.section	.nv.compat,"",@"SHT_CUDA_COMPAT_INFO"
	.align	4
        /*0000*/ 	.byte	0x02, 0x09, 0x00, 0x00, 0x02, 0x02, 0x01, 0x00, 0x02, 0x05, 0x05, 0x00, 0x03, 0x07, 0x01, 0x01
        /*0010*/ 	.byte	0x02, 0x03, 0x00, 0x00, 0x02, 0x06, 0x01, 0x00, 0x04, 0x0b, 0x08, 0x00, 0x09, 0x00, 0x00, 0x00
        /*0020*/ 	.byte	0x00, 0x00, 0x00, 0x00


//--------------------- .nv.info._Z6matmulPfS_S_iii --------------------------
	.section	.nv.info._Z6matmulPfS_S_iii,"",@"SHT_CUDA_INFO"
	.sectionflags	@""
	.align	4


	//----- nvinfo : EIATTR_CUDA_API_VERSION
	.align		4
        /*0000*/ 	.byte	0x04, 0x37
        /*0002*/ 	.short	(.L_22 - .L_21)
.L_21:
        /*0004*/ 	.word	0x00000082


	//----- nvinfo : EIATTR_KPARAM_INFO
	.align		4
.L_22:
        /*0008*/ 	.byte	0x04, 0x17
        /*000a*/ 	.short	(.L_24 - .L_23)
.L_23:
        /*000c*/ 	.word	0x00000000
        /*0010*/ 	.short	0x0005
        /*0012*/ 	.short	0x0020
        /*0014*/ 	.byte	0x00, 0xf0, 0x11, 0x00


	//----- nvinfo : EIATTR_KPARAM_INFO
	.align		4
.L_24:
        /*0018*/ 	.byte	0x04, 0x17
        /*001a*/ 	.short	(.L_26 - .L_25)
.L_25:
        /*001c*/ 	.word	0x00000000
        /*0020*/ 	.short	0x0004
        /*0022*/ 	.short	0x001c
        /*0024*/ 	.byte	0x00, 0xf0, 0x11, 0x00


	//----- nvinfo : EIATTR_KPARAM_INFO
	.align		4
.L_26:
        /*0028*/ 	.byte	0x04, 0x17
        /*002a*/ 	.short	(.L_28 - .L_27)
.L_27:
        /*002c*/ 	.word	0x00000000
        /*0030*/ 	.short	0x0003
        /*0032*/ 	.short	0x0018
        /*0034*/ 	.byte	0x00, 0xf0, 0x11, 0x00


	//----- nvinfo : EIATTR_KPARAM_INFO
	.align		4
.L_28:
        /*0038*/ 	.byte	0x04, 0x17
        /*003a*/ 	.short	(.L_30 - .L_29)
.L_29:
        /*003c*/ 	.word	0x00000000
        /*0040*/ 	.short	0x0002
        /*0042*/ 	.short	0x0010
        /*0044*/ 	.byte	0x00, 0xf5, 0x21, 0x00


	//----- nvinfo : EIATTR_KPARAM_INFO
	.align		4
.L_30:
        /*0048*/ 	.byte	0x04, 0x17
        /*004a*/ 	.short	(.L_32 - .L_31)
.L_31:
        /*004c*/ 	.word	0x00000000
        /*0050*/ 	.short	0x0001
        /*0052*/ 	.short	0x0008
        /*0054*/ 	.byte	0x00, 0xf5, 0x21, 0x00


	//----- nvinfo : EIATTR_KPARAM_INFO
	.align		4
.L_32:
        /*0058*/ 	.byte	0x04, 0x17
        /*005a*/ 	.short	(.L_34 - .L_33)
.L_33:
        /*005c*/ 	.word	0x00000000
        /*0060*/ 	.short	0x0000
        /*0062*/ 	.short	0x0000
        /*0064*/ 	.byte	0x00, 0xf5, 0x21, 0x00


	//----- nvinfo : EIATTR_SPARSE_MMA_MASK
	.align		4
.L_34:
        /*0068*/ 	.byte	0x03, 0x50
        /*006a*/ 	.short	0x0000


	//----- nvinfo : EIATTR_MAXREG_COUNT
	.align		4
        /*006c*/ 	.byte	0x03, 0x1b
        /*006e*/ 	.short	0x00ff


	//----- nvinfo : EIATTR_MERCURY_ISA_VERSION
	.align		4
        /*0070*/ 	.byte	0x03, 0x5f
        /*0072*/ 	.short	0x0101


	//----- nvinfo : EIATTR_VRC_CTA_INIT_COUNT
	.align		4
        /*0074*/ 	.byte	0x02, 0x4a
	.zero		1
	.zero		1


	//----- nvinfo : EIATTR_EXIT_INSTR_OFFSETS
	.align		4
        /*0078*/ 	.byte	0x04, 0x1c
        /*007a*/ 	.short	(.L_36 - .L_35)


	//   ....[0]....
.L_35:
        /*007c*/ 	.word	0x000000c0


	//   ....[1]....
        /*0080*/ 	.word	0x00000840


	//----- nvinfo : EIATTR_CBANK_PARAM_SIZE
	.align		4
.L_36:
        /*0084*/ 	.byte	0x03, 0x19
        /*0086*/ 	.short	0x0024


	//----- nvinfo : EIATTR_PARAM_CBANK
	.align		4
        /*0088*/ 	.byte	0x04, 0x0a
        /*008a*/ 	.short	(.L_38 - .L_37)
	.align		4
.L_37:
        /*008c*/ 	.word	index@(.nv.constant0._Z6matmulPfS_S_iii)
        /*0090*/ 	.short	0x0380
        /*0092*/ 	.short	0x0024


	//----- nvinfo : EIATTR_SW_WAR
	.align		4
.L_38:
        /*0094*/ 	.byte	0x04, 0x36
        /*0096*/ 	.short	(.L_40 - .L_39)
.L_39:
        /*0098*/ 	.word	0x00000008
.L_40:


//--------------------- .nv.info._Z16initializeMatrixPfiij --------------------------
	.section	.nv.info._Z16initializeMatrixPfiij,"",@"SHT_CUDA_INFO"
	.sectionflags	@""
	.align	4


	//----- nvinfo : EIATTR_CUDA_API_VERSION
	.align		4
        /*0000*/ 	.byte	0x04, 0x37
        /*0002*/ 	.short	(.L_42 - .L_41)
.L_41:
        /*0004*/ 	.word	0x00000082


	//----- nvinfo : EIATTR_KPARAM_INFO
	.align		4
.L_42:
        /*0008*/ 	.byte	0x04, 0x17
        /*000a*/ 	.short	(.L_44 - .L_43)
.L_43:
        /*000c*/ 	.word	0x00000000
        /*0010*/ 	.short	0x0003
        /*0012*/ 	.short	0x0010
        /*0014*/ 	.byte	0x00, 0xf0, 0x11, 0x00


	//----- nvinfo : EIATTR_KPARAM_INFO
	.align		4
.L_44:
        /*0018*/ 	.byte	0x04, 0x17
        /*001a*/ 	.short	(.L_46 - .L_45)
.L_45:
        /*001c*/ 	.word	0x00000000
        /*0020*/ 	.short	0x0002
        /*0022*/ 	.short	0x000c
        /*0024*/ 	.byte	0x00, 0xf0, 0x11, 0x00


	//----- nvinfo : EIATTR_KPARAM_INFO
	.align		4
.L_46:
        /*0028*/ 	.byte	0x04, 0x17
        /*002a*/ 	.short	(.L_48 - .L_47)
.L_47:
        /*002c*/ 	.word	0x00000000
        /*0030*/ 	.short	0x0001
        /*0032*/ 	.short	0x0008
        /*0034*/ 	.byte	0x00, 0xf0, 0x11, 0x00


	//----- nvinfo : EIATTR_KPARAM_INFO
	.align		4
.L_48:
        /*0038*/ 	.byte	0x04, 0x17
        /*003a*/ 	.short	(.L_50 - .L_49)
.L_49:
        /*003c*/ 	.word	0x00000000
        /*0040*/ 	.short	0x0000
        /*0042*/ 	.short	0x0000
        /*0044*/ 	.byte	0x00, 0xf5, 0x21, 0x00


	//----- nvinfo : EIATTR_SPARSE_MMA_MASK
	.align		4
.L_50:
        /*0048*/ 	.byte	0x03, 0x50
        /*004a*/ 	.short	0x0000


	//----- nvinfo : EIATTR_MAXREG_COUNT
	.align		4
        /*004c*/ 	.byte	0x03, 0x1b
        /*004e*/ 	.short	0x00ff


	//----- nvinfo : EIATTR_MERCURY_ISA_VERSION
	.align		4
        /*0050*/ 	.byte	0x03, 0x5f
        /*0052*/ 	.short	0x0101


	//----- nvinfo : EIATTR_VRC_CTA_INIT_COUNT
	.align		4
        /*0054*/ 	.byte	0x02, 0x4a
	.zero		1
	.zero		1


	//----- nvinfo : EIATTR_EXIT_INSTR_OFFSETS
	.align		4
        /*0058*/ 	.byte	0x04, 0x1c
        /*005a*/ 	.short	(.L_52 - .L_51)


	//   ....[0]....
.L_51:
        /*005c*/ 	.word	0x000000d0


	//   ....[1]....
        /*0060*/ 	.word	0x00002810


	//----- nvinfo : EIATTR_CRS_STACK_SIZE
	.align		4
.L_52:
        /*0064*/ 	.byte	0x04, 0x1e
        /*0066*/ 	.short	(.L_54 - .L_53)
.L_53:
        /*0068*/ 	.word	0x00000000


	//----- nvinfo : EIATTR_CBANK_PARAM_SIZE
	.align		4
.L_54:
        /*006c*/ 	.byte	0x03, 0x19
        /*006e*/ 	.short	0x0014


	//----- nvinfo : EIATTR_PARAM_CBANK
	.align		4
        /*0070*/ 	.byte	0x04, 0x0a
        /*0072*/ 	.short	(.L_56 - .L_55)
	.align		4
.L_55:
        /*0074*/ 	.word	index@(.nv.constant0._Z16initializeMatrixPfiij)
        /*0078*/ 	.short	0x0380
        /*007a*/ 	.short	0x0014


	//----- nvinfo : EIATTR_SW_WAR
	.align		4
.L_56:
        /*007c*/ 	.byte	0x04, 0x36
        /*007e*/ 	.short	(.L_58 - .L_57)
.L_57:
        /*0080*/ 	.word	0x00000008
.L_58:


//--------------------- .nv.callgraph             --------------------------
	.section	.nv.callgraph,"",@"SHT_CUDA_CALLGRAPH"
	.align	4
	.sectionentsize	8
	.align		4
        /*0000*/ 	.word	0x00000000
	.align		4
        /*0004*/ 	.word	0xffffffff
	.align		4
        /*0008*/ 	.word	0x00000000
	.align		4
        /*000c*/ 	.word	0xfffffffe
	.align		4
        /*0010*/ 	.word	0x00000000
	.align		4
        /*0014*/ 	.word	0xfffffffd
	.align		4
        /*0018*/ 	.word	0x00000000
	.align		4
        /*001c*/ 	.word	0xfffffffc


//--------------------- .nv.constant4             --------------------------
	.section	.nv.constant4,"a",@progbits
	.align	8
	.align		8
.nv.constant4:
        /*0000*/ 	.dword	precalc_xorwow_matrix
	.align		8
        /*0008*/ 	.dword	precalc_xorwow_offset_matrix
	.align		8
        /*0010*/ 	.dword	mrg32k3aM1
	.align		8
        /*0018*/ 	.dword	mrg32k3aM2
	.align		8
        /*0020*/ 	.dword	mrg32k3aM1SubSeq
	.align		8
        /*0028*/ 	.dword	mrg32k3aM2SubSeq
	.align		8
        /*0030*/ 	.dword	mrg32k3aM1Seq
	.align		8
        /*0038*/ 	.dword	mrg32k3aM2Seq


//--------------------- .nv.constant3             --------------------------
	.section	.nv.constant3,"a",@progbits
	.align	8
.nv.constant3:
	.type		__cr_lgamma_table,@object
	.size		__cr_lgamma_table,(.L_8 - __cr_lgamma_table)
__cr_lgamma_table:
        /*0000*/ 	.byte	0x00, 0x00, 0x00, 0x00, 0x00, 0x00, 0x00, 0x00, 0x00, 0x00, 0x00, 0x00, 0x00, 0x00, 0x00, 0x00
        /*0010*/ 	.byte	0xef, 0x39, 0xfa, 0xfe, 0x42, 0x2e, 0xe6, 0x3f, 0x02, 0x20, 0x2a, 0xfa, 0x0b, 0xab, 0xfc, 0x3f
        /*0020*/ 	.byte	0xf9, 0x2c, 0x92, 0x7c, 0xa7, 0x6c, 0x09, 0x40, 0xc9, 0x79, 0x44, 0x3c, 0x64, 0x26, 0x13, 0x40
        /*0030*/ 	.byte	0xca, 0x01, 0xcf, 0x3a, 0x27, 0x51, 0x1a, 0x40, 0x30, 0xcc, 0x2d, 0xf3, 0xe1, 0x0c, 0x21, 0x40
        /*0040*/ 	.byte	0x0d, 0xb7, 0xfc, 0x82, 0x8e, 0x35, 0x25, 0x40
.L_8:


//--------------------- .text._Z6matmulPfS_S_iii  --------------------------
	.section	.text._Z6matmulPfS_S_iii,"ax",@progbits
	.align	128
        .global         _Z6matmulPfS_S_iii
        .type           _Z6matmulPfS_S_iii,@function
        .size           _Z6matmulPfS_S_iii,(.L_x_17 - _Z6matmulPfS_S_iii)
        .other          _Z6matmulPfS_S_iii,@"STO_CUDA_ENTRY STV_DEFAULT"
_Z6matmulPfS_S_iii:
.text._Z6matmulPfS_S_iii:
[----:B------:R-:W-:Y:S01]  /*0000*/  LDC R1, c[0x0][0x37c] ;  /* 0x0000df00ff017b82 */ /* 0x000fe20000000800 */
[----:B------:R-:W0:Y:S07]  /*0010*/  S2R R7, SR_TID.Y ;  /* 0x0000000000077919 */ /* 0x000e2e0000002200 */
[----:B------:R-:W1:Y:S01]  /*0020*/  LDC R0, c[0x0][0x360] ;  /* 0x0000d800ff007b82 */ /* 0x000e620000000800 */
[----:B------:R-:W1:Y:S07]  /*0030*/  S2R R5, SR_TID.X ;  /* 0x0000000000057919 */ /* 0x000e6e0000002100 */
[----:B------:R-:W0:Y:S08]  /*0040*/  S2UR UR5, SR_CTAID.Y ;  /* 0x00000000000579c3 */ /* 0x000e300000002600 */
[----:B------:R-:W0:Y:S08]  /*0050*/  LDC R16, c[0x0][0x364] ;  /* 0x0000d900ff107b82 */ /* 0x000e300000000800 */
[----:B------:R-:W1:Y:S08]  /*0060*/  S2UR UR4, SR_CTAID.X ;  /* 0x00000000000479c3 */ /* 0x000e700000002500 */
[----:B------:R-:W2:Y:S01]  /*0070*/  LDC.64 R2, c[0x0][0x398] ;  /* 0x0000e600ff027b82 */ /* 0x000ea20000000a00 */
[----:B0-----:R-:W-:-:S02]  /*0080*/  IMAD R16, R16, UR5, R7 ;  /* 0x0000000510107c24 */ /* 0x001fc4000f8e0207 */
[----:B-1----:R-:W-:-:S03]  /*0090*/  IMAD R0, R0, UR4, R5 ;  /* 0x0000000400007c24 */ /* 0x002fc6000f8e0205 */
[----:B--2---:R-:W-:-:S04]  /*00a0*/  ISETP.GE.AND P0, PT, R16, R3, PT ;  /* 0x000000031000720c */ /* 0x004fc80003f06270 */
[----:B------:R-:W-:-:S13]  /*00b0*/  ISETP.GE.OR P0, PT, R0, R2, P0 ;  /* 0x000000020000720c */ /* 0x000fda0000706670 */
[----:B------:R-:W-:Y:S05]  /*00c0*/  @P0 EXIT ;  /* 0x000000000000094d */ /* 0x000fea0003800000 */
[----:B------:R-:W0:Y:S01]  /*00d0*/  LDC R17, c[0x0][0x3a0] ;  /* 0x0000e800ff117b82 */ /* 0x000e220000000800 */
[----:B------:R-:W1:Y:S01]  /*00e0*/  LDCU.64 UR6, c[0x0][0x358] ;  /* 0x00006b00ff0677ac */ /* 0x000e620008000a00 */
[----:B------:R-:W-:Y:S01]  /*00f0*/  HFMA2 R26, -RZ, RZ, 0, 0 ;  /* 0x00000000ff1a7431 */ /* 0x000fe200000001ff */
[----:B0-----:R-:W-:-:S13]  /*0100*/  ISETP.GE.AND P0, PT, R17, 0x1, PT ;  /* 0x000000011100780c */ /* 0x001fda0003f06270 */
[----:B-1----:R-:W-:Y:S05]  /*0110*/  @!P0 BRA `(.L_x_0) ;  /* 0x0000000400b88947 */ /* 0x002fea0003800000 */
[C---:B------:R-:W-:Y:S01]  /*0120*/  ISETP.GE.U32.AND P1, PT, R17.reuse, 0x8, PT ;  /* 0x000000081100780c */ /* 0x040fe20003f26070 */
[----:B------:R-:W-:Y:S01]  /*0130*/  IMAD R18, R0, R17, RZ ;  /* 0x0000001100127224 */ /* 0x000fe200078e02ff */
[----:B------:R-:W-:Y:S02]  /*0140*/  LOP3.LUT R25, R17, 0x7, RZ, 0xc0, !PT ;  /* 0x0000000711197812 */ /* 0x000fe400078ec0ff */
[----:B------:R-:W-:Y:S02]  /*0150*/  MOV R26, RZ ;  /* 0x000000ff001a7202 */ /* 0x000fe40000000f00 */
[----:B------:R-:W-:Y:S02]  /*0160*/  ISETP.NE.AND P0, PT, R25, RZ, PT ;  /* 0x000000ff1900720c */ /* 0x000fe40003f05270 */
[----:B------:R-:W-:-:S05]  /*0170*/  MOV R19, RZ ;  /* 0x000000ff00137202 */ /* 0x000fca0000000f00 */
[----:B------:R-:W-:Y:S06]  /*0180*/  @!P1 BRA `(.L_x_1) ;  /* 0x0000000000c49947 */ /* 0x000fec0003800000 */
[----:B------:R-:W0:Y:S01]  /*0190*/  LDCU.64 UR4, c[0x0][0x380] ;  /* 0x00007000ff0477ac */ /* 0x000e220008000a00 */
[----:B------:R-:W-:Y:S02]  /*01a0*/  LOP3.LUT R19, R17, 0x7ffffff8, RZ, 0xc0, !PT ;  /* 0x7ffffff811137812 */ /* 0x000fe400078ec0ff */
[----:B------:R-:W-:Y:S02]  /*01b0*/  MOV R26, RZ ;  /* 0x000000ff001a7202 */ /* 0x000fe40000000f00 */
[----:B------:R-:W-:Y:S02]  /*01c0*/  MOV R2, R18 ;  /* 0x0000001200027202 */ /* 0x000fe40000000f00 */
[----:B------:R-:W-:Y:S02]  /*01d0*/  MOV R22, R16 ;  /* 0x0000001000167202 */ /* 0x000fe40000000f00 */
[----:B------:R-:W-:Y:S01]  /*01e0*/  IADD3 R20, PT, PT, -R19, RZ, RZ ;  /* 0x000000ff13147210 */ /* 0x000fe20007ffe1ff */
[----:B0-----:R-:W-:-:S04]  /*01f0*/  UIADD3 UR4, UP0, UPT, UR4, 0x10, URZ ;  /* 0x0000001004047890 */ /* 0x001fc8000ff1e0ff */
[----:B------:R-:W-:-:S12]  /*0200*/  UIADD3.X UR5, UPT, UPT, URZ, UR5, URZ, UP0, !UPT ;  /* 0x00000005ff057290 */ /* 0x000fd800087fe4ff */
.L_x_2:
[----:B------:R-:W0:Y:S01]  /*0210*/  LDC.64 R14, c[0x0][0x388] ;  /* 0x0000e200ff0e7b82 */ /* 0x000e220000000a00 */
[----:B------:R-:W-:Y:S02]  /*0220*/  MOV R4, UR4 ;  /* 0x0000000400047c02 */ /* 0x000fe40008000f00 */
[----:B------:R-:W-:-:S03]  /*0230*/  MOV R5, UR5 ;  /* 0x0000000500057c02 */ /* 0x000fc60008000f00 */
[----:B------:R-:W-:-:S05]  /*0240*/  IMAD.WIDE R4, R2, 0x4, R4 ;  /* 0x0000000402047825 */ /* 0x000fca00078e0204 */
[----:B------:R-:W2:Y:S04]  /*0250*/  LDG.E R21, desc[UR6][R4.64+-0x10] ;  /* 0xfffff00604157981 */ /* 0x000ea8000c1e1900 */
[----:B------:R-:W3:Y:S04]  /*0260*/  LDG.E R23, desc[UR6][R4.64+-0xc] ;  /* 0xfffff40604177981 */ /* 0x000ee8000c1e1900 */
[----:B------:R-:W4:Y:S01]  /*0270*/  LDG.E R29, desc[UR6][R4.64+-0x8] ;  /* 0xfffff806041d7981 */ /* 0x000f22000c1e1900 */
[----:B0-----:R-:W-:-:S05]  /*0280*/  IMAD.WIDE R14, R22, 0x4, R14 ;  /* 0x00000004160e7825 */ /* 0x001fca00078e020e */
[----:B------:R0:W2:Y:S01]  /*0290*/  LDG.E R24, desc[UR6][R14.64] ;  /* 0x000000060e187981 */ /* 0x0000a2000c1e1900 */
[----:B------:R-:W-:-:S04]  /*02a0*/  IMAD.WIDE R12, R3, 0x4, R14 ;  /* 0x00000004030c7825 */ /* 0x000fc800078e020e */
[C---:B------:R-:W-:Y:S02]  /*02b0*/  IMAD.WIDE R6, R3.reuse, 0x4, R12 ;  /* 0x0000000403067825 */ /* 0x040fe400078e020c */
[----:B------:R-:W3:Y:S02]  /*02c0*/  LDG.E R12, desc[UR6][R12.64] ;  /* 0x000000060c0c7981 */ /* 0x000ee4000c1e1900 */
[C---:B------:R-:W-:Y:S02]  /*02d0*/  IMAD.WIDE R8, R3.reuse, 0x4, R6 ;  /* 0x0000000403087825 */ /* 0x040fe400078e0206 */
[----:B------:R1:W4:Y:S02]  /*02e0*/  LDG.E R28, desc[UR6][R6.64] ;  /* 0x00000006061c7981 */ /* 0x000324000c1e1900 */
[C---:B------:R-:W-:Y:S02]  /*02f0*/  IMAD.WIDE R10, R3.reuse, 0x4, R8 ;  /* 0x00000004030a7825 */ /* 0x040fe400078e0208 */
[----:B------:R-:W5:Y:S02]  /*0300*/  LDG.E R8, desc[UR6][R8.64] ;  /* 0x0000000608087981 */ /* 0x000f64000c1e1900 */
[----:B0-----:R-:W-:-:S05]  /*0310*/  IMAD.WIDE R14, R3, 0x4, R10 ;  /* 0x00000004030e7825 */ /* 0x001fca00078e020a */
[----:B------:R-:W5:Y:S04]  /*0320*/  LDG.E R13, desc[UR6][R14.64] ;  /* 0x000000060e0d7981 */ /* 0x000f68000c1e1900 */
[----:B------:R-:W5:Y:S04]  /*0330*/  LDG.E R9, desc[UR6][R10.64] ;  /* 0x000000060a097981 */ /* 0x000f68000c1e1900 */
[----:B------:R-:W5:Y:S04]  /*0340*/  LDG.E R11, desc[UR6][R4.64+-0x4] ;  /* 0xfffffc06040b7981 */ /* 0x000f68000c1e1900 */
[----:B------:R-:W5:Y:S01]  /*0350*/  LDG.E R10, desc[UR6][R4.64+0x8] ;  /* 0x00000806040a7981 */ /* 0x000f62000c1e1900 */
[----:B--2---:R-:W-:Y:S01]  /*0360*/  FFMA R24, R21, R24, R26 ;  /* 0x0000001815187223 */ /* 0x004fe2000000001a */
[----:B------:R-:W-:-:S02]  /*0370*/  IMAD.WIDE R26, R3, 0x4, R14 ;  /* 0x00000004031a7825 */ /* 0x000fc400078e020e */
[----:B------:R-:W2:Y:S04]  /*0380*/  LDG.E R21, desc[UR6][R4.64] ;  /* 0x0000000604157981 */ /* 0x000ea8000c1e1900 */
[----:B------:R-:W2:Y:S01]  /*0390*/  LDG.E R14, desc[UR6][R4.64+0x4] ;  /* 0x00000406040e7981 */ /* 0x000ea2000c1e1900 */
[----:B-1----:R-:W-:-:S03]  /*03a0*/  IMAD.WIDE R6, R3, 0x4, R26 ;  /* 0x0000000403067825 */ /* 0x002fc600078e021a */
[----:B------:R-:W2:Y:S04]  /*03b0*/  LDG.E R15, desc[UR6][R4.64+0xc] ;  /* 0x00000c06040f7981 */ /* 0x000ea8000c1e1900 */
[----:B------:R-:W2:Y:S04]  /*03c0*/  LDG.E R6, desc[UR6][R6.64] ;  /* 0x0000000606067981 */ /* 0x000ea8000c1e1900 */
[----:B------:R-:W2:Y:S01]  /*03d0*/  LDG.E R5, desc[UR6][R26.64] ;  /* 0x000000061a057981 */ /* 0x000ea2000c1e1900 */
[----:B---3--:R-:W-:Y:S01]  /*03e0*/  FFMA R12, R23, R12, R24 ;  /* 0x0000000c170c7223 */ /* 0x008fe20000000018 */
[----:B------:R-:W-:-:S03]  /*03f0*/  IADD3 R20, PT, PT, R20, 0x8, RZ ;  /* 0x0000000814147810 */ /* 0x000fc60007ffe0ff */
[----:B----4-:R-:W-:Y:S01]  /*0400*/  FFMA R12, R29, R28, R12 ;  /* 0x0000001c1d0c7223 */ /* 0x010fe2000000000c */
[----:B------:R-:W-:Y:S02]  /*0410*/  ISETP.NE.AND P1, PT, R20, RZ, PT ;  /* 0x000000ff1400720c */ /* 0x000fe40003f25270 */
[----:B------:R-:W-:Y:S01]  /*0420*/  LEA R22, R3, R22, 0x3 ;  /* 0x0000001603167211 */ /* 0x000fe200078e18ff */
[----:B-----5:R-:W-:Y:S01]  /*0430*/  FFMA R8, R11, R8, R12 ;  /* 0x000000080b087223 */ /* 0x020fe2000000000c */
[----:B------:R-:W-:-:S03]  /*0440*/  IADD3 R2, PT, PT, R2, 0x8, RZ ;  /* 0x0000000802027810 */ /* 0x000fc60007ffe0ff */
[----:B--2---:R-:W-:-:S04]  /*0450*/  FFMA R9, R21, R9, R8 ;  /* 0x0000000915097223 */ /* 0x004fc80000000008 */
[----:B------:R-:W-:-:S04]  /*0460*/  FFMA R9, R14, R13, R9 ;  /* 0x0000000d0e097223 */ /* 0x000fc80000000009 */
[----:B------:R-:W-:-:S04]  /*0470*/  FFMA R10, R10, R5, R9 ;  /* 0x000000050a0a7223 */ /* 0x000fc80000000009 */
[----:B------:R-:W-:Y:S01]  /*0480*/  FFMA R26, R15, R6, R10 ;  /* 0x000000060f1a7223 */ /* 0x000fe2000000000a */
[----:B------:R-:W-:Y:S06]  /*0490*/  @P1 BRA `(.L_x_2) ;  /* 0xfffffffc005c1947 */ /* 0x000fec000383ffff */
.L_x_1:
[----:B------:R-:W-:Y:S05]  /*04a0*/  @!P0 BRA `(.L_x_0) ;  /* 0x0000000000d48947 */ /* 0x000fea0003800000 */
[----:B------:R-:W-:Y:S02]  /*04b0*/  ISETP.GE.U32.AND P0, PT, R25, 0x4, PT ;  /* 0x000000041900780c */ /* 0x000fe40003f06070 */
[----:B------:R-:W-:-:S04]  /*04c0*/  LOP3.LUT R2, R17, 0x3, RZ, 0xc0, !PT ;  /* 0x0000000311027812 */ /* 0x000fc800078ec0ff */
[----:B------:R-:W-:-:S07]  /*04d0*/  ISETP.NE.AND P1, PT, R2, RZ, PT ;  /* 0x000000ff0200720c */ /* 0x000fce0003f25270 */
[----:B------:R-:W-:Y:S06]  /*04e0*/  @!P0 BRA `(.L_x_3) ;  /* 0x0000000000588947 */ /* 0x000fec0003800000 */
[----:B------:R-:W0:Y:S01]  /*04f0*/  LDC.64 R10, c[0x0][0x388] ;  /* 0x0000e200ff0a7b82 */ /* 0x000e220000000a00 */
[----:B------:R-:W-:Y:S01]  /*0500*/  IMAD R9, R19, R3, R16 ;  /* 0x0000000313097224 */ /* 0x000fe200078e0210 */
[----:B------:R-:W-:-:S06]  /*0510*/  IADD3 R7, PT, PT, R18, R19, RZ ;  /* 0x0000001312077210 */ /* 0x000fcc0007ffe0ff */
[----:B------:R-:W1:Y:S01]  /*0520*/  LDC.64 R4, c[0x0][0x380] ;  /* 0x0000e000ff047b82 */ /* 0x000e620000000a00 */
[----:B0-----:R-:W-:-:S04]  /*0530*/  IMAD.WIDE R10, R9, 0x4, R10 ;  /* 0x00000004090a7825 */ /* 0x001fc800078e020a */
[----:B------:R-:W-:Y:S02]  /*0540*/  IMAD.WIDE R12, R3, 0x4, R10 ;  /* 0x00000004030c7825 */ /* 0x000fe400078e020a */
[----:B------:R-:W2:Y:S02]  /*0550*/  LDG.E R10, desc[UR6][R10.64] ;  /* 0x000000060a0a7981 */ /* 0x000ea4000c1e1900 */
[----:B-1----:R-:W-:-:S04]  /*0560*/  IMAD.WIDE R4, R7, 0x4, R4 ;  /* 0x0000000407047825 */ /* 0x002fc800078e0204 */
[C---:B------:R-:W-:Y:S01]  /*0570*/  IMAD.WIDE R6, R3.reuse, 0x4, R12 ;  /* 0x0000000403067825 */ /* 0x040fe200078e020c */
[----:B------:R-:W2:Y:S04]  /*0580*/  LDG.E R15, desc[UR6][R4.64] ;  /* 0x00000006040f7981 */ /* 0x000ea8000c1e1900 */
[----:B------:R-:W3:Y:S01]  /*0590*/  LDG.E R12, desc[UR6][R12.64] ;  /* 0x000000060c0c7981 */ /* 0x000ee2000c1e1900 */
[----:B------:R-:W-:-:S03]  /*05a0*/  IMAD.WIDE R8, R3, 0x4, R6 ;  /* 0x0000000403087825 */ /* 0x000fc600078e0206 */
[----:B------:R-:W3:Y:S04]  /*05b0*/  LDG.E R14, desc[UR6][R4.64+0x4] ;  /* 0x00000406040e7981 */ /* 0x000ee8000c1e1900 */
[----:B------:R-:W4:Y:S04]  /*05c0*/  LDG.E R20, desc[UR6][R6.64] ;  /* 0x0000000606147981 */ /* 0x000f28000c1e1900 */
[----:B------:R-:W4:Y:S04]  /*05d0*/  LDG.E R21, desc[UR6][R4.64+0x8] ;  /* 0x0000080604157981 */ /* 0x000f28000c1e1900 */
[----:B------:R-:W5:Y:S04]  /*05e0*/  LDG.E R23, desc[UR6][R4.64+0xc] ;  /* 0x00000c0604177981 */ /* 0x000f68000c1e1900 */
[----:B------:R-:W5:Y:S01]  /*05f0*/  LDG.E R8, desc[UR6][R8.64] ;  /* 0x0000000608087981 */ /* 0x000f62000c1e1900 */
[----:B------:R-:W-:Y:S01]  /*0600*/  IADD3 R19, PT, PT, R19, 0x4, RZ ;  /* 0x0000000413137810 */ /* 0x000fe20007ffe0ff */
[----:B--2---:R-:W-:-:S04]  /*0610*/  FFMA R15, R15, R10, R26 ;  /* 0x0000000a0f0f7223 */ /* 0x004fc8000000001a */
[----:B---3--:R-:W-:-:S04]  /*0620*/  FFMA R14, R14, R12, R15 ;  /* 0x0000000c0e0e7223 */ /* 0x008fc8000000000f */
[----:B----4-:R-:W-:-:S04]  /*0630*/  FFMA R14, R21, R20, R14 ;  /* 0x00000014150e7223 */ /* 0x010fc8000000000e */
[----:B-----5:R-:W-:-:S07]  /*0640*/  FFMA R26, R23, R8, R14 ;  /* 0x00000008171a7223 */ /* 0x020fce000000000e */
.L_x_3:
[----:B------:R-:W-:Y:S05]  /*0650*/  @!P1 BRA `(.L_x_0) ;  /* 0x0000000000689947 */ /* 0x000fea0003800000 */
[----:B------:R-:W0:Y:S01]  /*0660*/  LDC.64 R10, c[0x0][0x388] ;  /* 0x0000e200ff0a7b82 */ /* 0x000e220000000a00 */
[----:B------:R-:W-:Y:S02]  /*0670*/  ISETP.NE.AND P0, PT, R2, 0x1, PT ;  /* 0x000000010200780c */ /* 0x000fe40003f05270 */
[----:B------:R-:W-:-:S04]  /*0680*/  LOP3.LUT R17, R17, 0x1, RZ, 0xc0, !PT ;  /* 0x0000000111117812 */ /* 0x000fc800078ec0ff */
[----:B------:R-:W-:Y:S01]  /*0690*/  ISETP.NE.U32.AND P1, PT, R17, 0x1, PT ;  /* 0x000000011100780c */ /* 0x000fe20003f25070 */
[----:B------:R-:W1:Y:S06]  /*06a0*/  LDC.64 R8, c[0x0][0x380] ;  /* 0x0000e000ff087b82 */ /* 0x000e6c0000000a00 */
[C---:B------:R-:W-:Y:S01]  /*06b0*/  @P0 IMAD R15, R19.reuse, R3, R16 ;  /* 0x00000003130f0224 */ /* 0x040fe200078e0210 */
[----:B------:R-:W-:Y:S01]  /*06c0*/  @P0 IADD3 R13, PT, PT, R18, R19, RZ ;  /* 0x00000013120d0210 */ /* 0x000fe20007ffe0ff */
[----:B------:R-:W2:Y:S01]  /*06d0*/  LDC.64 R6, c[0x0][0x380] ;  /* 0x0000e000ff067b82 */ /* 0x000ea20000000a00 */
[----:B------:R-:W-:-:S07]  /*06e0*/  @P0 IADD3 R19, PT, PT, R19, 0x2, RZ ;  /* 0x0000000213130810 */ /* 0x000fce0007ffe0ff */
[----:B------:R-:W3:Y:S01]  /*06f0*/  LDC.64 R4, c[0x0][0x388] ;  /* 0x0000e200ff047b82 */ /* 0x000ee20000000a00 */
[----:B0-----:R-:W-:Y:S01]  /*0700*/  @P0 IMAD.WIDE R10, R15, 0x4, R10 ;  /* 0x000000040f0a0825 */ /* 0x001fe200078e020a */
[----:B------:R-:W-:-:S03]  /*0710*/  @!P1 IADD3 R15, PT, PT, R18, R19, RZ ;  /* 0x00000013120f9210 */ /* 0x000fc60007ffe0ff */
[----:B------:R-:W-:Y:S01]  /*0720*/  @!P1 IMAD R19, R19, R3, R16 ;  /* 0x0000000313139224 */ /* 0x000fe200078e0210 */
[----:B------:R-:W4:Y:S01]  /*0730*/  @P0 LDG.E R2, desc[UR6][R10.64] ;  /* 0x000000060a020981 */ /* 0x000f22000c1e1900 */
[----:B-1----:R-:W-:-:S04]  /*0740*/  @P0 IMAD.WIDE R8, R13, 0x4, R8 ;  /* 0x000000040d080825 */ /* 0x002fc800078e0208 */
[----:B------:R-:W-:Y:S01]  /*0750*/  @P0 IMAD.WIDE R12, R3, 0x4, R10 ;  /* 0x00000004030c0825 */ /* 0x000fe200078e020a */
[----:B------:R-:W4:Y:S03]  /*0760*/  @P0 LDG.E R17, desc[UR6][R8.64] ;  /* 0x0000000608110981 */ /* 0x000f26000c1e1900 */
[----:B--2---:R-:W-:Y:S01]  /*0770*/  @!P1 IMAD.WIDE R6, R15, 0x4, R6 ;  /* 0x000000040f069825 */ /* 0x004fe200078e0206 */
[----:B------:R-:W2:Y:S04]  /*0780*/  @P0 LDG.E R21, desc[UR6][R8.64+0x4] ;  /* 0x0000040608150981 */ /* 0x000ea8000c1e1900 */
[----:B------:R-:W2:Y:S01]  /*0790*/  @P0 LDG.E R12, desc[UR6][R12.64] ;  /* 0x000000060c0c0981 */ /* 0x000ea2000c1e1900 */
[----:B---3--:R-:W-:-:S03]  /*07a0*/  @!P1 IMAD.WIDE R4, R19, 0x4, R4 ;  /* 0x0000000413049825 */ /* 0x008fc600078e0204 */
[----:B------:R-:W3:Y:S04]  /*07b0*/  @!P1 LDG.E R7, desc[UR6][R6.64] ;  /* 0x0000000606079981 */ /* 0x000ee8000c1e1900 */
[----:B------:R-:W3:Y:S01]  /*07c0*/  @!P1 LDG.E R4, desc[UR6][R4.64] ;  /* 0x0000000604049981 */ /* 0x000ee2000c1e1900 */
[----:B----4-:R-:W-:-:S04]  /*07d0*/  @P0 FFMA R2, R17, R2, R26 ;  /* 0x0000000211020223 */ /* 0x010fc8000000001a */
[----:B--2---:R-:W-:-:S04]  /*07e0*/  @P0 FFMA R26, R21, R12, R2 ;  /* 0x0000000c151a0223 */ /* 0x004fc80000000002 */
[----:B---3--:R-:W-:-:S07]  /*07f0*/  @!P1 FFMA R26, R7, R4, R26 ;  /* 0x00000004071a9223 */ /* 0x008fce000000001a */
.L_x_0:
[----:B------:R-:W0:Y:S01]  /*0800*/  LDC.64 R4, c[0x0][0x390] ;  /* 0x0000e400ff047b82 */ /* 0x000e220000000a00 */
[----:B------:R-:W-:-:S04]  /*0810*/  IMAD R3, R0, R3, R16 ;  /* 0x0000000300037224 */ /* 0x000fc800078e0210 */
[----:B0-----:R-:W-:-:S05]  /*0820*/  IMAD.WIDE R2, R3, 0x4, R4 ;  /* 0x0000000403027825 */ /* 0x001fca00078e0204 */
[----:B------:R-:W-:Y:S01]  /*0830*/  STG.E desc[UR6][R2.64], R26 ;  /* 0x0000001a02007986 */ /* 0x000fe2000c101906 */
[----:B------:R-:W-:Y:S05]  /*0840*/  EXIT ;  /* 0x000000000000794d */ /* 0x000fea0003800000 */
.L_x_4:
[----:B------:R-:W-:-:S00]  /*0850*/  BRA `(.L_x_4) ;  /* 0xfffffffc00fc7947 */ /* 0x000fc0000383ffff */
[----:B------:R-:W-:-:S00]  /*0860*/  NOP ;  /* 0x0000000000007918 */ /* 0x000fc00000000000 */
        /* <DEDUP_REMOVED lines=9> */
.L_x_17:


//--------------------- .text._Z16initializeMatrixPfiij --------------------------
	.section	.text._Z16initializeMatrixPfiij,"ax",@progbits
	.align	128
        .global         _Z16initializeMatrixPfiij
        .type           _Z16initializeMatrixPfiij,@function
        .size           _Z16initializeMatrixPfiij,(.L_x_18 - _Z16initializeMatrixPfiij)
        .other          _Z16initializeMatrixPfiij,@"STO_CUDA_ENTRY STV_DEFAULT"
_Z16initializeMatrixPfiij:
.text._Z16initializeMatrixPfiij:
[----:B------:R-:W0:Y:S01]  /*0000*/  LDC R1, c[0x0][0x37c] ;  /* 0x0000df00ff017b82 */ /* 0x000e220000000800 */
[----:B------:R-:W1:Y:S07]  /*0010*/  S2R R2, SR_TID.Y ;  /* 0x0000000000027919 */ /* 0x000e6e0000002200 */
[----:B------:R-:W2:Y:S01]  /*0020*/  LDC R0, c[0x0][0x360] ;  /* 0x0000d800ff007b82 */ /* 0x000ea20000000800 */
[----:B------:R-:W3:Y:S01]  /*0030*/  LDCU.64 UR6, c[0x0][0x388] ;  /* 0x00007100ff0677ac */ /* 0x000ee20008000a00 */
[----:B0-----:R-:W-:Y:S01]  /*0040*/  VIADD R1, R1, 0xffffffd0 ;  /* 0xffffffd001017836 */ /* 0x001fe20000000000 */
[----:B------:R-:W2:Y:S05]  /*0050*/  S2R R3, SR_TID.X ;  /* 0x0000000000037919 */ /* 0x000eaa0000002100 */
[----:B------:R-:W1:Y:S08]  /*0060*/  S2UR UR5, SR_CTAID.Y ;  /* 0x00000000000579c3 */ /* 0x000e700000002600 */
[----:B------:R-:W1:Y:S08]  /*0070*/  LDC R11, c[0x0][0x364] ;  /* 0x0000d900ff0b7b82 */ /* 0x000e700000000800 */
[----:B------:R-:W2:Y:S01]  /*0080*/  S2UR UR4, SR_CTAID.X ;  /* 0x00000000000479c3 */ /* 0x000ea20000002500 */
[----:B-1----:R-:W-:-:S05]  /*0090*/  IMAD R11, R11, UR5, R2 ;  /* 0x000000050b0b7c24 */ /* 0x002fca000f8e0202 */
[----:B---3--:R-:W-:Y:S01]  /*00a0*/  ISETP.GE.AND P0, PT, R11, UR7, PT ;  /* 0x000000070b007c0c */ /* 0x008fe2000bf06270 */
[----:B--2---:R-:W-:-:S05]  /*00b0*/  IMAD R0, R0, UR4, R3 ;  /* 0x0000000400007c24 */ /* 0x004fca000f8e0203 */
[----:B------:R-:W-:-:S13]  /*00c0*/  ISETP.GE.OR P0, PT, R0, UR6, P0 ;  /* 0x0000000600007c0c */ /* 0x000fda0008706670 */
[----:B------:R-:W-:Y:S05]  /*00d0*/  @P0 EXIT ;  /* 0x000000000000094d */ /* 0x000fea0003800000 */
[----:B------:R-:W0:Y:S01]  /*00e0*/  LDC R2, c[0x0][0x390] ;  /* 0x0000e400ff027b82 */ /* 0x000e220000000800 */
[----:B------:R-:W-:Y:S01]  /*00f0*/  IMAD.MOV.U32 R7, RZ, RZ, -0x75bd8fc ;  /* 0xf8a42704ff077424 */ /* 0x000fe200078e00ff */
[----:B------:R-:W-:Y:S01]  /*0100*/  BSSY.RECONVERGENT B0, `(.L_x_5) ;  /* 0x000025c000007945 */ /* 0x000fe20003800200 */
[----:B------:R-:W-:Y:S02]  /*0110*/  IMAD.MOV.U32 R8, RZ, RZ, -0x23270784 ;  /* 0xdcd8f87cff087424 */ /* 0x000fe400078e00ff */
[----:B------:R-:W-:Y:S01]  /*0120*/  IMAD R0, R0, UR7, R11 ;  /* 0x0000000700007c24 */ /* 0x000fe2000f8e020b */
[----:B------:R-:W1:Y:S04]  /*0130*/  LDCU.64 UR6, c[0x0][0x358] ;  /* 0x00006b00ff0677ac */ /* 0x000e680008000a00 */
[----:B------:R-:W-:-:S02]  /*0140*/  ISETP.NE.AND P0, PT, R0, RZ, PT ;  /* 0x000000ff0000720c */ /* 0x000fc40003f05270 */
[----:B------:R-:W-:Y:S02]  /*0150*/  SHF.R.S32.HI R4, RZ, 0x1f, R0 ;  /* 0x0000001fff047819 */ /* 0x000fe40000011400 */
[----:B0-----:R-:W-:-:S05]  /*0160*/  LOP3.LUT R2, R2, 0xaad26b49, RZ, 0x3c, !PT ;  /* 0xaad26b4902027812 */ /* 0x001fca00078e3cff */
[----:B------:R-:W-:-:S04]  /*0170*/  IMAD R3, R2, 0x4182bed5, RZ ;  /* 0x4182bed502037824 */ /* 0x000fc800078e02ff */
[C---:B------:R-:W-:Y:S01]  /*0180*/  VIADD R5, R3.reuse, 0x583f19 ;  /* 0x00583f1903057836 */ /* 0x040fe20000000000 */
[C---:B------:R-:W-:Y:S01]  /*0190*/  LOP3.LUT R6, R3.reuse, 0x159a55e5, RZ, 0x3c, !PT ;  /* 0x159a55e503067812 */ /* 0x040fe200078e3cff */
[C---:B------:R-:W-:Y:S02]  /*01a0*/  VIADD R2, R3.reuse, 0xd9f6dc18 ;  /* 0xd9f6dc1803027836 */ /* 0x040fe40000000000 */
[----:B------:R-:W-:Y:S02]  /*01b0*/  VIADD R3, R3, 0x75bcd15 ;  /* 0x075bcd1503037836 */ /* 0x000fe40000000000 */
[----:B------:R-:W-:Y:S01]  /*01c0*/  IMAD.MOV.U32 R9, RZ, RZ, R5 ;  /* 0x000000ffff097224 */ /* 0x000fe200078e0005 */
[----:B------:R0:W-:Y:S04]  /*01d0*/  STL.64 [R1+0x8], R6 ;  /* 0x0000080601007387 */ /* 0x0001e80000100a00 */
[----:B------:R0:W-:Y:S04]  /*01e0*/  STL.64 [R1], R2 ;  /* 0x0000000201007387 */ /* 0x0001e80000100a00 */
[----:B------:R0:W-:Y:S01]  /*01f0*/  STL.64 [R1+0x10], R8 ;  /* 0x0000100801007387 */ /* 0x0001e20000100a00 */
[----:B-1----:R-:W-:Y:S05]  /*0200*/  @!P0 BRA `(.L_x_6) ;  /* 0x00000024002c8947 */ /* 0x002fea0003800000 */
[----:B------:R-:W-:Y:S02]  /*0210*/  IMAD.MOV.U32 R13, RZ, RZ, R4 ;  /* 0x000000ffff0d7224 */ /* 0x000fe400078e0004 */
[----:B------:R-:W-:Y:S02]  /*0220*/  IMAD.MOV.U32 R11, RZ, RZ, RZ ;  /* 0x000000ffff0b7224 */ /* 0x000fe400078e00ff */
[----:B------:R-:W-:-:S07]  /*0230*/  IMAD.MOV.U32 R10, RZ, RZ, R0 ;  /* 0x000000ffff0a7224 */ /* 0x000fce00078e0000 */
.L_x_15:
[----:B0-----:R-:W-:Y:S01]  /*0240*/  LOP3.LUT R2, R10, 0x3, RZ, 0xc0, !PT ;  /* 0x000000030a027812 */ /* 0x001fe200078ec0ff */
[----:B------:R-:W-:Y:S03]  /*0250*/  BSSY.RECONVERGENT B1, `(.L_x_7) ;  /* 0x0000240000017945 */ /* 0x000fe60003800200 */
[----:B------:R-:W-:-:S04]  /*0260*/  ISETP.NE.U32.AND P0, PT, R2, RZ, PT ;  /* 0x000000ff0200720c */ /* 0x000fc80003f05070 */
[----:B------:R-:W-:-:S13]  /*0270*/  ISETP.NE.AND.EX P0, PT, RZ, RZ, PT, P0 ;  /* 0x000000ffff00720c */ /* 0x000fda0003f05300 */
[----:B------:R-:W-:Y:S05]  /*0280*/  @!P0 BRA `(.L_x_8) ;  /* 0x0000002000f08947 */ /* 0x000fea0003800000 */
[----:B------:R-:W0:Y:S01]  /*0290*/  LDC.64 R8, c[0x4][RZ] ;  /* 0x01000000ff087b82 */ /* 0x000e220000000a00 */
[----:B------:R-:W-:Y:S02]  /*02a0*/  CS2R R2, SRZ ;  /* 0x0000000000027805 */ /* 0x000fe4000001ff00 */
[----:B------:R-:W-:Y:S02]  /*02b0*/  CS2R R4, SRZ ;  /* 0x0000000000047805 */ /* 0x000fe4000001ff00 */
[----:B------:R-:W-:Y:S01]  /*02c0*/  CS2R R6, SRZ ;  /* 0x0000000000067805 */ /* 0x000fe2000001ff00 */
[----:B0-----:R-:W-:-:S07]  /*02d0*/  IMAD.WIDE.U32 R8, R11, 0xc80, R8 ;  /* 0x00000c800b087825 */ /* 0x001fce00078e0008 */
.L_x_10:
[----:B------:R-:W-:-:S06]  /*02e0*/  IMAD R12, R2, 0x4, R1 ;  /* 0x00000004020c7824 */ /* 0x000fcc00078e0201 */
[----:B------:R-:W5:Y:S01]  /*02f0*/  LDL R12, [R12+0x4] ;  /* 0x000004000c0c7983 */ /* 0x000f620000100800 */
[----:B------:R-:W-:-:S05]  /*0300*/  UMOV UR4, URZ ;  /* 0x000000ff00047c82 */ /* 0x000fca0008000000 */
.L_x_9:
[----:B-----5:R-:W-:Y:S01]  /*0310*/  SHF.R.U32.HI R22, RZ, UR4, R12 ;  /* 0x00000004ff167c19 */ /* 0x020fe2000801160c */
[----:B------:R-:W-:-:S03]  /*0320*/  IMAD.SHL.U32 R14, R2, 0x20, RZ ;  /* 0x00000020020e7824 */ /* 0x000fc600078e00ff */
[----:B------:R-:W-:Y:S01]  /*0330*/  LOP3.LUT R15, R22, 0x1, RZ, 0xc0, !PT ;  /* 0x00000001160f7812 */ /* 0x000fe200078ec0ff */
[----:B------:R-:W-:-:S03]  /*0340*/  VIADD R14, R14, UR4 ;  /* 0x000000040e0e7c36 */ /* 0x000fc60008000000 */
[----:B------:R-:W-:Y:S01]  /*0350*/  ISETP.NE.U32.AND P0, PT, R15, 0x1, PT ;  /* 0x000000010f00780c */ /* 0x000fe20003f05070 */
[----:B------:R-:W-:-:S03]  /*0360*/  IMAD R15, R14, 0x5, RZ ;  /* 0x000000050e0f7824 */ /* 0x000fc600078e02ff */
[----:B------:R-:W-:Y:S01]  /*0370*/  R2P PR, R22, 0x7e ;  /* 0x0000007e16007804 */ /* 0x000fe20000000000 */
[----:B------:R-:W-:-:S08]  /*0380*/  IMAD.WIDE.U32 R14, R15, 0x4, R8 ;  /* 0x000000040f0e7825 */ /* 0x000fd000078e0008 */
[----:B------:R-:W2:Y:S04]  /*0390*/  @!P0 LDG.E R16, desc[UR6][R14.64+0x10] ;  /* 0x000010060e108981 */ /* 0x000ea8000c1e1900 */
[----:B------:R-:W3:Y:S04]  /*03a0*/  @P1 LDG.E R18, desc[UR6][R14.64+0x24] ;  /* 0x000024060e121981 */ /* 0x000ee8000c1e1900 */
[----:B------:R-:W4:Y:S04]  /*03b0*/  @P2 LDG.E R20, desc[UR6][R14.64+0x38] ;  /* 0x000038060e142981 */ /* 0x000f28000c1e1900 */
[----:B------:R-:W4:Y:S04]  /*03c0*/  @P3 LDG.E R24, desc[UR6][R14.64+0x4c] ;  /* 0x00004c060e183981 */ /* 0x000f28000c1e1900 */
[----:B------:R-:W4:Y:S04]  /*03d0*/  @P4 LDG.E R26, desc[UR6][R14.64+0x60] ;  /* 0x000060060e1a4981 */ /* 0x000f28000c1e1900 */
[----:B------:R-:W4:Y:S04]  /*03e0*/  @!P0 LDG.E R17, desc[UR6][R14.64+0x4] ;  /* 0x000004060e118981 */ /* 0x000f28000c1e1900 */
[----:B------:R-:W4:Y:S04]  /*03f0*/  @!P0 LDG.E R19, desc[UR6][R14.64+0xc] ;  /* 0x00000c060e138981 */ /* 0x000f28000c1e1900 */
[----:B------:R-:W4:Y:S04]  /*0400*/  @P1 LDG.E R21, desc[UR6][R14.64+0x18] ;  /* 0x000018060e151981 */ /* 0x000f28000c1e1900 */
[----:B------:R-:W4:Y:S04]  /*0410*/  @P3 LDG.E R23, desc[UR6][R14.64+0x40] ;  /* 0x000040060e173981 */ /* 0x000f28000c1e1900 */
[----:B------:R-:W4:Y:S04]  /*0420*/  @P5 LDG.E R25, desc[UR6][R14.64+0x70] ;  /* 0x000070060e195981 */ /* 0x000f28000c1e1900 */
[----:B------:R-:W4:Y:S01]  /*0430*/  @P6 LDG.E R28, desc[UR6][R14.64+0x88] ;  /* 0x000088060e1c6981 */ /* 0x000f22000c1e1900 */
[----:B--2---:R-:W-:-:S03]  /*0440*/  @!P0 LOP3.LUT R5, R5, R16, RZ, 0x3c, !PT ;  /* 0x0000001005058212 */ /* 0x004fc600078e3cff */
[----:B------:R-:W2:Y:S01]  /*0450*/  @!P0 LDG.E R16, desc[UR6][R14.64] ;  /* 0x000000060e108981 */ /* 0x000ea2000c1e1900 */
[----:B---3--:R-:W-:-:S03]  /*0460*/  @P1 LOP3.LUT R5, R5, R18, RZ, 0x3c, !PT ;  /* 0x0000001205051212 */ /* 0x008fc600078e3cff */
[----:B------:R-:W3:Y:S01]  /*0470*/  @!P0 LDG.E R18, desc[UR6][R14.64+0x8] ;  /* 0x000008060e128981 */ /* 0x000ee2000c1e1900 */
[----:B----4-:R-:W-:-:S03]  /*0480*/  @P2 LOP3.LUT R5, R5, R20, RZ, 0x3c, !PT ;  /* 0x0000001405052212 */ /* 0x010fc600078e3cff */
[----:B------:R-:W4:Y:S01]  /*0490*/  @P1 LDG.E R20, desc[UR6][R14.64+0x14] ;  /* 0x000014060e141981 */ /* 0x000f22000c1e1900 */
[----:B------:R-:W-:-:S03]  /*04a0*/  @P3 LOP3.LUT R5, R5, R24, RZ, 0x3c, !PT ;  /* 0x0000001805053212 */ /* 0x000fc600078e3cff */
[----:B------:R-:W4:Y:S01]  /*04b0*/  @P5 LDG.E R24, desc[UR6][R14.64+0x74] ;  /* 0x000074060e185981 */ /* 0x000f22000c1e1900 */
[----:B------:R-:W-:-:S03]  /*04c0*/  @P4 LOP3.LUT R5, R5, R26, RZ, 0x3c, !PT ;  /* 0x0000001a05054212 */ /* 0x000fc600078e3cff */
[----:B------:R-:W4:Y:S01]  /*04d0*/  @P3 LDG.E R26, desc[UR6][R14.64+0x44] ;  /* 0x000044060e1a3981 */ /* 0x000f22000c1e1900 */
[----:B------:R-:W-:-:S03]  /*04e0*/  @!P0 LOP3.LUT R6, R6, R17, RZ, 0x3c, !PT ;  /* 0x0000001106068212 */ /* 0x000fc600078e3cff */
[----:B------:R-:W4:Y:S01]  /*04f0*/  @P1 LDG.E R17, desc[UR6][R14.64+0x20] ;  /* 0x000020060e111981 */ /* 0x000f22000c1e1900 */
[----:B------:R-:W-:-:S03]  /*0500*/  @!P0 LOP3.LUT R4, R4, R19, RZ, 0x3c, !PT ;  /* 0x0000001304048212 */ /* 0x000fc600078e3cff */
[----:B------:R-:W4:Y:S01]  /*0510*/  @P2 LDG.E R19, desc[UR6][R14.64+0x2c] ;  /* 0x00002c060e132981 */ /* 0x000f22000c1e1900 */
[----:B------:R-:W-:-:S03]  /*0520*/  @P1 LOP3.LUT R6, R6, R21, RZ, 0x3c, !PT ;  /* 0x0000001506061212 */ /* 0x000fc600078e3cff */
[----:B------:R-:W4:Y:S01]  /*0530*/  @P2 LDG.E R21, desc[UR6][R14.64+0x34] ;  /* 0x000034060e152981 */ /* 0x000f22000c1e1900 */
[----:B--2---:R-:W-:-:S03]  /*0540*/  @!P0 LOP3.LUT R3, R3, R16, RZ, 0x3c, !PT ;  /* 0x0000001003038212 */ /* 0x004fc600078e3cff */
[----:B------:R-:W2:Y:S01]  /*0550*/  @P1 LDG.E R16, desc[UR6][R14.64+0x1c] ;  /* 0x00001c060e101981 */ /* 0x000ea2000c1e1900 */
[----:B---3--:R-:W-:-:S03]  /*0560*/  @!P0 LOP3.LUT R7, R7, R18, RZ, 0x3c, !PT ;  /* 0x0000001207078212 */ /* 0x008fc600078e3cff */
[----:B------:R-:W3:Y:S01]  /*0570*/  @P2 LDG.E R18, desc[UR6][R14.64+0x28] ;  /* 0x000028060e122981 */ /* 0x000ee2000c1e1900 */
[----:B----4-:R-:W-:-:S03]  /*0580*/  @P1 LOP3.LUT R3, R3, R20, RZ, 0x3c, !PT ;  /* 0x0000001403031212 */ /* 0x010fc600078e3cff */
[----:B------:R-:W4:Y:S01]  /*0590*/  @P2 LDG.E R20, desc[UR6][R14.64+0x30] ;  /* 0x000030060e142981 */ /* 0x000f22000c1e1900 */
[----:B------:R-:W-:-:S03]  /*05a0*/  @P5 LOP3.LUT R5, R5, R24, RZ, 0x3c, !PT ;  /* 0x0000001805055212 */ /* 0x000fc600078e3cff */
[----:B------:R-:W4:Y:S01]  /*05b0*/  @P3 LDG.E R24, desc[UR6][R14.64+0x3c] ;  /* 0x00003c060e183981 */ /* 0x000f22000c1e1900 */
[----:B------:R-:W-:-:S03]  /*05c0*/  @P1 LOP3.LUT R4, R4, R17, RZ, 0x3c, !PT ;  /* 0x0000001104041212 */ /* 0x000fc600078e3cff */
[----:B------:R-:W4:Y:S01]  /*05d0*/  @P3 LDG.E R17, desc[UR6][R14.64+0x48] ;  /* 0x000048060e113981 */ /* 0x000f22000c1e1900 */
[----:B------:R-:W-:-:S03]  /*05e0*/  @P2 LOP3.LUT R6, R6, R19, RZ, 0x3c, !PT ;  /* 0x0000001306062212 */ /* 0x000fc600078e3cff */
[----:B------:R-:W4:Y:S01]  /*05f0*/  @P4 LDG.E R19, desc[UR6][R14.64+0x54] ;  /* 0x000054060e134981 */ /* 0x000f22000c1e1900 */
[----:B------:R-:W-:Y:S02]  /*0600*/  @P2 LOP3.LUT R4, R4, R21, RZ, 0x3c, !PT ;  /* 0x0000001504042212 */ /* 0x000fe400078e3cff */
[----:B------:R-:W-:Y:S01]  /*0610*/  @P3 LOP3.LUT R6, R6, R23, RZ, 0x3c, !PT ;  /* 0x0000001706063212 */ /* 0x000fe200078e3cff */
[----:B------:R-:W4:Y:S04]  /*0620*/  @P4 LDG.E R21, desc[UR6][R14.64+0x5c] ;  /* 0x00005c060e154981 */ /* 0x000f28000c1e1900 */
[----:B------:R-:W4:Y:S01]  /*0630*/  @P5 LDG.E R23, desc[UR6][R14.64+0x68] ;  /* 0x000068060e175981 */ /* 0x000f22000c1e1900 */
[----:B--2---:R-:W-:-:S03]  /*0640*/  @P1 LOP3.LUT R7, R7, R16, RZ, 0x3c, !PT ;  /* 0x0000001007071212 */ /* 0x004fc600078e3cff */
[----:B------:R-:W2:Y:S01]  /*0650*/  @P4 LDG.E R16, desc[UR6][R14.64+0x50] ;  /* 0x000050060e104981 */ /* 0x000ea2000c1e1900 */
[----:B---3--:R-:W-:-:S03]  /*0660*/  @P2 LOP3.LUT R3, R3, R18, RZ, 0x3c, !PT ;  /* 0x0000001203032212 */ /* 0x008fc600078e3cff */
[----:B------:R-:W3:Y:S01]  /*0670*/  @P4 LDG.E R18, desc[UR6][R14.64+0x58] ;  /* 0x000058060e124981 */ /* 0x000ee2000c1e1900 */
[----:B----4-:R-:W-:-:S03]  /*0680*/  @P2 LOP3.LUT R7, R7, R20, RZ, 0x3c, !PT ;  /* 0x0000001407072212 */ /* 0x010fc600078e3cff */
[----:B------:R-:W4:Y:S01]  /*0690*/  @P5 LDG.E R20, desc[UR6][R14.64+0x64] ;  /* 0x000064060e145981 */ /* 0x000f22000c1e1900 */
[----:B------:R-:W-:-:S03]  /*06a0*/  @P3 LOP3.LUT R3, R3, R24, RZ, 0x3c, !PT ;  /* 0x0000001803033212 */ /* 0x000fc600078e3cff */
[----:B------:R-:W4:Y:S01]  /*06b0*/  @P5 LDG.E R24, desc[UR6][R14.64+0x6c] ;  /* 0x00006c060e185981 */ /* 0x000f22000c1e1900 */
[----:B------:R-:W-:Y:S02]  /*06c0*/  LOP3.LUT P0, RZ, R22, 0x80, RZ, 0xc0, !PT ;  /* 0x0000008016ff7812 */ /* 0x000fe4000780c0ff */
[----:B------:R-:W-:Y:S02]  /*06d0*/  @P3 LOP3.LUT R7, R7, R26, RZ, 0x3c, !PT ;  /* 0x0000001a07073212 */ /* 0x000fe400078e3cff */
[----:B------:R-:W-:Y:S02]  /*06e0*/  @P3 LOP3.LUT R4, R4, R17, RZ, 0x3c, !PT ;  /* 0x0000001104043212 */ /* 0x000fe400078e3cff */
[----:B------:R-:W4:Y:S01]  /*06f0*/  @P6 LDG.E R17, desc[UR6][R14.64+0x7c] ;  /* 0x00007c060e116981 */ /* 0x000f22000c1e1900 */
[----:B------:R-:W-:-:S03]  /*0700*/  @P4 LOP3.LUT R6, R6, R19, RZ, 0x3c, !PT ;  /* 0x0000001306064212 */ /* 0x000fc600078e3cff */
[----:B------:R-:W4:Y:S01]  /*0710*/  @P6 LDG.E R19, desc[UR6][R14.64+0x84] ;  /* 0x000084060e136981 */ /* 0x000f22000c1e1900 */
[----:B------:R-:W-:-:S03]  /*0720*/  @P4 LOP3.LUT R4, R4, R21, RZ, 0x3c, !PT ;  /* 0x0000001504044212 */ /* 0x000fc600078e3cff */
[----:B------:R-:W4:Y:S01]  /*0730*/  @P0 LDG.E R26, desc[UR6][R14.64+0x9c] ;  /* 0x00009c060e1a0981 */ /* 0x000f22000c1e1900 */
[----:B------:R-:W-:-:S03]  /*0740*/  @P5 LOP3.LUT R6, R6, R23, RZ, 0x3c, !PT ;  /* 0x0000001706065212 */ /* 0x000fc600078e3cff */
        /* <DEDUP_REMOVED lines=10> */
[----:B------:R-:W-:Y:S02]  /*07f0*/  @P5 LOP3.LUT R4, R4, R25, RZ, 0x3c, !PT ;  /* 0x0000001904045212 */ /* 0x000fe400078e3cff */
[----:B------:R-:W-:Y:S02]  /*0800*/  @P6 LOP3.LUT R5, R5, R28, RZ, 0x3c, !PT ;  /* 0x0000001c05056212 */ /* 0x000fe400078e3cff */
[----:B------:R-:W-:Y:S02]  /*0810*/  @P6 LOP3.LUT R6, R6, R17, RZ, 0x3c, !PT ;  /* 0x0000001106066212 */ /* 0x000fe400078e3cff */
[----:B------:R-:W-:Y:S02]  /*0820*/  @P6 LOP3.LUT R4, R4, R19, RZ, 0x3c, !PT ;  /* 0x0000001304046212 */ /* 0x000fe400078e3cff */
[----:B------:R-:W-:Y:S02]  /*0830*/  @P0 LOP3.LUT R5, R5, R26, RZ, 0x3c, !PT ;  /* 0x0000001a05050212 */ /* 0x000fe400078e3cff */
[----:B------:R-:W-:-:S02]  /*0840*/  @P0 LOP3.LUT R6, R6, R21, RZ, 0x3c, !PT ;  /* 0x0000001506060212 */ /* 0x000fc400078e3cff */
[----:B------:R-:W-:Y:S02]  /*0850*/  @P0 LOP3.LUT R4, R4, R23, RZ, 0x3c, !PT ;  /* 0x0000001704040212 */ /* 0x000fe400078e3cff */
[----:B--2---:R-:W-:Y:S02]  /*0860*/  @P6 LOP3.LUT R3, R3, R16, RZ, 0x3c, !PT ;  /* 0x0000001003036212 */ /* 0x004fe400078e3cff */
[----:B---3--:R-:W-:Y:S02]  /*0870*/  @P6 LOP3.LUT R7, R7, R18, RZ, 0x3c, !PT ;  /* 0x0000001207076212 */ /* 0x008fe400078e3cff */
[----:B----4-:R-:W-:Y:S02]  /*0880*/  @P0 LOP3.LUT R3, R3, R20, RZ, 0x3c, !PT ;  /* 0x0000001403030212 */ /* 0x010fe400078e3cff */
[----:B------:R-:W-:Y:S02]  /*0890*/  @P0 LOP3.LUT R7, R7, R24, RZ, 0x3c, !PT ;  /* 0x0000001807070212 */ /* 0x000fe400078e3cff */
[----:B------:R-:W-:-:S13]  /*08a0*/  R2P PR, R22.B1, 0x7f ;  /* 0x0000007f16007804 */ /* 0x000fda0000001000 */
[----:B------:R-:W2:Y:S04]  /*08b0*/  @P0 LDG.E R18, desc[UR6][R14.64+0xa0] ;  /* 0x0000a0060e120981 */ /* 0x000ea8000c1e1900 */
[----:B------:R-:W3:Y:S04]  /*08c0*/  @P0 LDG.E R19, desc[UR6][R14.64+0xa4] ;  /* 0x0000a4060e130981 */ /* 0x000ee8000c1e1900 */
[----:B------:R-:W4:Y:S04]  /*08d0*/  @P0 LDG.E R20, desc[UR6][R14.64+0xa8] ;  /* 0x0000a8060e140981 */ /* 0x000f28000c1e1900 */
[----:B------:R-:W4:Y:S04]  /*08e0*/  @P0 LDG.E R21, desc[UR6][R14.64+0xac] ;  /* 0x0000ac060e150981 */ /* 0x000f28000c1e1900 */
[----:B------:R-:W4:Y:S04]  /*08f0*/  @P0 LDG.E R24, desc[UR6][R14.64+0xb0] ;  /* 0x0000b0060e180981 */ /* 0x000f28000c1e1900 */
[----:B------:R-:W4:Y:S04]  /*0900*/  @P1 LDG.E R16, desc[UR6][R14.64+0xbc] ;  /* 0x0000bc060e101981 */ /* 0x000f28000c1e1900 */
[----:B------:R-:W4:Y:S04]  /*0910*/  @P1 LDG.E R26, desc[UR6][R14.64+0xb4] ;  /* 0x0000b4060e1a1981 */ /* 0x000f28000c1e1900 */
        /* <DEDUP_REMOVED lines=11> */
[----:B------:R-:W-:Y:S01]  /*09d0*/  LOP3.LUT P0, RZ, R22, 0x8000, RZ, 0xc0, !PT ;  /* 0x0000800016ff7812 */ /* 0x000fe2000780c0ff */
[----:B------:R-:W4:Y:S01]  /*09e0*/  @P2 LDG.E R24, desc[UR6][R14.64+0xd8] ;  /* 0x0000d8060e182981 */ /* 0x000f22000c1e1900 */
[----:B------:R-:W-:-:S03]  /*09f0*/  @P1 LOP3.LUT R7, R7, R16, RZ, 0x3c, !PT ;  /* 0x0000001007071212 */ /* 0x000fc600078e3cff */
[----:B------:R-:W4:Y:S01]  /*0a00*/  @P2 LDG.E R22, desc[UR6][R14.64+0xd0] ;  /* 0x0000d0060e162981 */ /* 0x000f22000c1e1900 */
[----:B------:R-:W-:-:S03]  /*0a10*/  @P1 LOP3.LUT R3, R3, R26, RZ, 0x3c, !PT ;  /* 0x0000001a03031212 */ /* 0x000fc600078e3cff */
[----:B------:R-:W4:Y:S01]  /*0a20*/  @P3 LDG.E R16, desc[UR6][R14.64+0xe4] ;  /* 0x0000e4060e103981 */ /* 0x000f22000c1e1900 */
[----:B------:R-:W-:-:S03]  /*0a30*/  @P1 LOP3.LUT R6, R6, R23, RZ, 0x3c, !PT ;  /* 0x0000001706061212 */ /* 0x000fc600078e3cff */
[----:B------:R-:W4:Y:S01]  /*0a40*/  @P3 LDG.E R26, desc[UR6][R14.64+0xdc] ;  /* 0x0000dc060e1a3981 */ /* 0x000f22000c1e1900 */
[----:B------:R-:W-:-:S03]  /*0a50*/  @P1 LOP3.LUT R4, R4, R17, RZ, 0x3c, !PT ;  /* 0x0000001104041212 */ /* 0x000fc600078e3cff */
        /* <DEDUP_REMOVED lines=43> */
[----:B------:R-:W-:-:S04]  /*0d10*/  UIADD3 UR4, UPT, UPT, UR4, 0x10, URZ ;  /* 0x0000001004047890 */ /* 0x000fc8000fffe0ff */
[----:B------:R-:W-:Y:S01]  /*0d20*/  UISETP.NE.AND UP0, UPT, UR4, 0x20, UPT ;  /* 0x000000200400788c */ /* 0x000fe2000bf05270 */
[----:B--2---:R-:W-:Y:S02]  /*0d30*/  @P5 LOP3.LUT R5, R5, R18, RZ, 0x3c, !PT ;  /* 0x0000001205055212 */ /* 0x004fe400078e3cff */
[----:B---3--:R-:W-:Y:S02]  /*0d40*/  @P6 LOP3.LUT R6, R6, R19, RZ, 0x3c, !PT ;  /* 0x0000001306066212 */ /* 0x008fe400078e3cff */
[----:B----4-:R-:W-:Y:S02]  /*0d50*/  @P6 LOP3.LUT R3, R3, R20, RZ, 0x3c, !PT ;  /* 0x0000001403036212 */ /* 0x010fe400078e3cff */
[----:B------:R-:W-:Y:S02]  /*0d60*/  @P6 LOP3.LUT R4, R4, R21, RZ, 0x3c, !PT ;  /* 0x0000001504046212 */ /* 0x000fe400078e3cff */
[----:B------:R-:W-:Y:S02]  /*0d70*/  @P6 LOP3.LUT R7, R7, R22, RZ, 0x3c, !PT ;  /* 0x0000001607076212 */ /* 0x000fe400078e3cff */
[----:B------:R-:W-:-:S02]  /*0d80*/  @P6 LOP3.LUT R5, R5, R16, RZ, 0x3c, !PT ;  /* 0x0000001005056212 */ /* 0x000fc400078e3cff */
[----:B------:R-:W-:Y:S02]  /*0d90*/  @P0 LOP3.LUT R3, R3, R24, RZ, 0x3c, !PT ;  /* 0x0000001803030212 */ /* 0x000fe400078e3cff */
[----:B------:R-:W-:Y:S02]  /*0da0*/  @P0 LOP3.LUT R5, R5, R28, RZ, 0x3c, !PT ;  /* 0x0000001c05050212 */ /* 0x000fe400078e3cff */
[----:B------:R-:W-:Y:S02]  /*0db0*/  @P0 LOP3.LUT R7, R7, R26, RZ, 0x3c, !PT ;  /* 0x0000001a07070212 */ /* 0x000fe400078e3cff */
[----:B------:R-:W-:Y:S02]  /*0dc0*/  @P0 LOP3.LUT R4, R4, R23, RZ, 0x3c, !PT ;  /* 0x0000001704040212 */ /* 0x000fe400078e3cff */
[----:B------:R-:W-:Y:S01]  /*0dd0*/  @P0 LOP3.LUT R6, R6, R17, RZ, 0x3c, !PT ;  /* 0x0000001106060212 */ /* 0x000fe200078e3cff */
[----:B------:R-:W-:Y:S06]  /*0de0*/  BRA.U UP0, `(.L_x_9) ;  /* 0xfffffff500487547 */ /* 0x000fec000b83ffff */
[----:B------:R-:W-:-:S05]  /*0df0*/  VIADD R2, R2, 0x1 ;  /* 0x0000000102027836 */ /* 0x000fca0000000000 */
[----:B------:R-:W-:-:S13]  /*0e00*/  ISETP.NE.AND P0, PT, R2, 0x5, PT ;  /* 0x000000050200780c */ /* 0x000fda0003f05270 */
[----:B------:R-:W-:Y:S05]  /*0e10*/  @P0 BRA `(.L_x_10) ;  /* 0xfffffff400300947 */ /* 0x000fea000383ffff */
[----:B------:R-:W-:Y:S01]  /*0e20*/  LOP3.LUT R2, R10, 0x3, RZ, 0xc0, !PT ;  /* 0x000000030a027812 */ /* 0x000fe200078ec0ff */
[----:B------:R0:W-:Y:S03]  /*0e30*/  STL.64 [R1+0x8], R6 ;  /* 0x0000080601007387 */ /* 0x0001e60000100a00 */
[----:B------:R-:W-:Y:S01]  /*0e40*/  ISETP.NE.U32.AND P0, PT, R2, 0x1, PT ;  /* 0x000000010200780c */ /* 0x000fe20003f05070 */
[----:B------:R0:W-:Y:S03]  /*0e50*/  STL.64 [R1+0x10], R4 ;  /* 0x0000100401007387 */ /* 0x0001e60000100a00 */
[----:B------:R-:W-:Y:S01]  /*0e60*/  ISETP.NE.AND.EX P0, PT, RZ, RZ, PT, P0 ;  /* 0x000000ffff00720c */ /* 0x000fe20003f05300 */
[----:B------:R0:W-:-:S12]  /*0e70*/  STL [R1+0x4], R3 ;  /* 0x0000040301007387 */ /* 0x0001d80000100800 */
[----:B0-----:R-:W-:Y:S05]  /*0e80*/  @!P0 BRA `(.L_x_8) ;  /* 0x0000001400f08947 */ /* 0x001fea0003800000 */
[----:B------:R-:W-:Y:S01]  /*0e90*/  UMOV UR4, URZ ;  /* 0x000000ff00047c82 */ /* 0x000fe20008000000 */
[----:B------:R-:W-:Y:S01]  /*0ea0*/  CS2R R2, SRZ ;  /* 0x0000000000027805 */ /* 0x000fe2000001ff00 */
[----:B------:R-:W-:Y:S01]  /*0eb0*/  IMAD.MOV.U32 R4, RZ, RZ, RZ ;  /* 0x000000ffff047224 */ /* 0x000fe200078e00ff */
[----:B------:R-:W-:Y:S01]  /*0ec0*/  CS2R R6, SRZ ;  /* 0x0000000000067805 */ /* 0x000fe2000001ff00 */
[----:B------:R-:W-:-:S07]  /*0ed0*/  IMAD.U32 R5, RZ, RZ, UR4 ;  /* 0x00000004ff057e24 */ /* 0x000fce000f8e00ff */
.L_x_12:
[----:B------:R-:W-:-:S06]  /*0ee0*/  IMAD R12, R2, 0x4, R1 ;  /* 0x00000004020c7824 */ /* 0x000fcc00078e0201 */
[----:B------:R-:W5:Y:S01]  /*0ef0*/  LDL R12, [R12+0x4] ;  /* 0x000004000c0c7983 */ /* 0x000f620000100800 */
[----:B------:R-:W-:-:S05]  /*0f00*/  UMOV UR4, URZ ;  /* 0x000000ff00047c82 */ /* 0x000fca0008000000 */
.L_x_11:
        /* <DEDUP_REMOVED lines=180> */
[----:B------:R0:W-:Y:S03]  /*1a50*/  STL [R1+0x4], R3 ;  /* 0x0000040301007387 */ /* 0x0001e60000100800 */
[----:B------:R-:W-:Y:S01]  /*1a60*/  ISETP.NE.AND.EX P0, PT, RZ, RZ, PT, P0 ;  /* 0x000000ffff00720c */ /* 0x000fe20003f05300 */
[----:B------:R0:W-:-:S12]  /*1a70*/  STL.64 [R1+0x10], R4 ;  /* 0x0000100401007387 */ /* 0x0001d80000100a00 */
[----:B0-----:R-:W-:Y:S05]  /*1a80*/  @P0 BRA `(.L_x_8) ;  /* 0x0000000800f00947 */ /* 0x001fea0003800000 */
[----:B------:R-:W-:Y:S01]  /*1a90*/  UMOV UR4, URZ ;  /* 0x000000ff00047c82 */ /* 0x000fe20008000000 */
[----:B------:R-:W-:Y:S01]  /*1aa0*/  CS2R R2, SRZ ;  /* 0x0000000000027805 */ /* 0x000fe2000001ff00 */
[----:B------:R-:W-:Y:S01]  /*1ab0*/  IMAD.MOV.U32 R4, RZ, RZ, RZ ;  /* 0x000000ffff047224 */ /* 0x000fe200078e00ff */
[----:B------:R-:W-:Y:S01]  /*1ac0*/  CS2R R6, SRZ ;  /* 0x0000000000067805 */ /* 0x000fe2000001ff00 */
[----:B------:R-:W-:-:S07]  /*1ad0*/  IMAD.U32 R5, RZ, RZ, UR4 ;  /* 0x00000004ff057e24 */ /* 0x000fce000f8e00ff */
.L_x_14:
[----:B------:R-:W-:-:S06]  /*1ae0*/  IMAD R12, R2, 0x4, R1 ;  /* 0x00000004020c7824 */ /* 0x000fcc00078e0201 */
[----:B------:R-:W5:Y:S01]  /*1af0*/  LDL R12, [R12+0x4] ;  /* 0x000004000c0c7983 */ /* 0x000f620000100800 */
[----:B------:R-:W-:-:S05]  /*1b00*/  UMOV UR4, URZ ;  /* 0x000000ff00047c82 */ /* 0x000fca0008000000 */
.L_x_13:
        /* <DEDUP_REMOVED lines=177> */
[----:B------:R0:W-:Y:S04]  /*2620*/  STL.64 [R1+0x8], R6 ;  /* 0x0000080601007387 */ /* 0x0001e80000100a00 */
[----:B------:R0:W-:Y:S04]  /*2630*/  STL [R1+0x4], R3 ;  /* 0x0000040301007387 */ /* 0x0001e80000100800 */
[----:B------:R0:W-:Y:S02]  /*2640*/  STL.64 [R1+0x10], R4 ;  /* 0x0000100401007387 */ /* 0x0001e40000100a00 */
.L_x_8:
[----:B------:R-:W-:Y:S05]  /*2650*/  BSYNC.RECONVERGENT B1 ;  /* 0x0000000000017941 */ /* 0x000fea0003800200 */
.L_x_7:
[C---:B------:R-:W-:Y:S01]  /*2660*/  ISETP.GT.U32.AND P0, PT, R10.reuse, 0x3, PT ;  /* 0x000000030a00780c */ /* 0x040fe20003f04070 */
[----:B------:R-:W-:Y:S01]  /*2670*/  VIADD R11, R11, 0x1 ;  /* 0x000000010b0b7836 */ /* 0x000fe20000000000 */
[--C-:B------:R-:W-:Y:S02]  /*2680*/  SHF.R.U64 R10, R10, 0x2, R13.reuse ;  /* 0x000000020a0a7819 */ /* 0x100fe4000000120d */
[----:B------:R-:W-:Y:S02]  /*2690*/  ISETP.GT.U32.AND.EX P0, PT, R13, RZ, PT, P0 ;  /* 0x000000ff0d00720c */ /* 0x000fe40003f04100 */
[----:B------:R-:W-:-:S11]  /*26a0*/  SHF.R.U32.HI R13, RZ, 0x2, R13 ;  /* 0x00000002ff0d7819 */ /* 0x000fd6000001160d */
[----:B------:R-:W-:Y:S05]  /*26b0*/  @P0 BRA `(.L_x_15) ;  /* 0xffffffd800e00947 */ /* 0x000fea000383ffff */
.L_x_6:
[----:B------:R-:W-:Y:S05]  /*26c0*/  BSYNC.RECONVERGENT B0 ;  /* 0x0000000000007941 */ /* 0x000fea0003800200 */
.L_x_5:
[----:B0-----:R-:W0:Y:S01]  /*26d0*/  LDC R6, c[0x0][0x390] ;  /* 0x0000e400ff067b82 */ /* 0x001e220000000800 */
[----:B------:R-:W-:Y:S01]  /*26e0*/  SHF.R.U32.HI R2, RZ, 0x2, R3 ;  /* 0x00000002ff027819 */ /* 0x000fe20000011603 */
[----:B------:R-:W1:Y:S01]  /*26f0*/  LDCU.64 UR4, c[0x0][0x380] ;  /* 0x00007000ff0477ac */ /* 0x000e620008000a00 */
[----:B------:R-:W-:Y:S02]  /*2700*/  SHF.R.S32.HI R7, RZ, 0x1f, R0 ;  /* 0x0000001fff077819 */ /* 0x000fe40000011400 */
[----:B------:R-:W-:Y:S01]  /*2710*/  LOP3.LUT R2, R2, R3, RZ, 0x3c, !PT ;  /* 0x0000000302027212 */ /* 0x000fe200078e3cff */
[----:B------:R-:W-:-:S04]  /*2720*/  IMAD.SHL.U32 R3, R5, 0x10, RZ ;  /* 0x0000001005037824 */ /* 0x000fc800078e00ff */
[----:B------:R-:W-:-:S05]  /*2730*/  IMAD.SHL.U32 R4, R2, 0x2, RZ ;  /* 0x0000000202047824 */ /* 0x000fca00078e00ff */
[----:B------:R-:W-:-:S04]  /*2740*/  LOP3.LUT R4, R2, R4, R3, 0x96, !PT ;  /* 0x0000000402047212 */ /* 0x000fc800078e9603 */
[----:B------:R-:W-:Y:S01]  /*2750*/  LOP3.LUT R4, R4, R5, RZ, 0x3c, !PT ;  /* 0x0000000504047212 */ /* 0x000fe200078e3cff */
[----:B------:R-:W-:Y:S01]  /*2760*/  IMAD.MOV.U32 R5, RZ, RZ, 0x40800000 ;  /* 0x40800000ff057424 */ /* 0x000fe200078e00ff */
[----:B-1----:R-:W-:Y:S02]  /*2770*/  LEA R2, P0, R0, UR4, 0x2 ;  /* 0x0000000400027c11 */ /* 0x002fe4000f8010ff */
[----:B0-----:R-:W-:-:S05]  /*2780*/  LOP3.LUT R6, R6, 0xaad26b49, RZ, 0x3c, !PT ;  /* 0xaad26b4906067812 */ /* 0x001fca00078e3cff */
[----:B------:R-:W-:-:S05]  /*2790*/  IMAD R3, R6, 0x4182bed5, RZ ;  /* 0x4182bed506037824 */ /* 0x000fca00078e02ff */
[----:B------:R-:W-:Y:S01]  /*27a0*/  IADD3 R4, PT, PT, R3, -0x26039c23, R4 ;  /* 0xd9fc63dd03047810 */ /* 0x000fe20007ffe004 */
[----:B------:R-:W-:-:S03]  /*27b0*/  IMAD.MOV.U32 R3, RZ, RZ, 0x2f800000 ;  /* 0x2f800000ff037424 */ /* 0x000fc600078e00ff */
[----:B------:R-:W-:-:S05]  /*27c0*/  I2FP.F32.U32 R4, R4 ;  /* 0x0000000400047245 */ /* 0x000fca0000201000 */
[----:B------:R-:W-:Y:S01]  /*27d0*/  FFMA R4, R4, R3, 1.1641532182693481445e-10 ;  /* 0x2f00000004047423 */ /* 0x000fe20000000003 */
[----:B------:R-:W-:-:S03]  /*27e0*/  LEA.HI.X R3, R0, UR5, R7, 0x2, P0 ;  /* 0x0000000500037c11 */ /* 0x000fc600080f1407 */
[----:B------:R-:W-:-:S05]  /*27f0*/  FFMA R5, R4, R5, -2 ;  /* 0xc000000004057423 */ /* 0x000fca0000000005 */
[----:B------:R-:W-:Y:S01]  /*2800*/  STG.E desc[UR6][R2.64], R5 ;  /* 0x0000000502007986 */ /* 0x000fe2000c101906 */
[----:B------:R-:W-:Y:S05]  /*2810*/  EXIT ;  /* 0x000000000000794d */ /* 0x000fea0003800000 */
.L_x_16:
        /* <DEDUP_REMOVED lines=14> */
.L_x_18:


//--------------------- .nv.global.init           --------------------------
	.section	.nv.global.init,"aw",@progbits
	.align	4
.nv.global.init:
	.type		mrg32k3aM1SubSeq,@object
	.size		mrg32k3aM1SubSeq,(mrg32k3aM2SubSeq - mrg32k3aM1SubSeq)
mrg32k3aM1SubSeq:
        /*0000*/ 	.byte	0x0b, 0xcc, 0xee, 0x04, 0x73, 0x29, 0x8b, 0x6f, 0xf6, 0x53, 0x03, 0xf6, 0x23, 0xf6, 0xea, 0xda
        /* <DEDUP_REMOVED lines=125> */
	.type		mrg32k3aM2SubSeq,@object
	.size		mrg32k3aM2SubSeq,(mrg32k3aM1 - mrg32k3aM2SubSeq)
mrg32k3aM2SubSeq:
        /* <DEDUP_REMOVED lines=126> */
	.type		mrg32k3aM1,@object
	.size		mrg32k3aM1,(mrg32k3aM1Seq - mrg32k3aM1)
mrg32k3aM1:
        /* <DEDUP_REMOVED lines=144> */
	.type		mrg32k3aM1Seq,@object
	.size		mrg32k3aM1Seq,(mrg32k3aM2 - mrg32k3aM1Seq)
mrg32k3aM1Seq:
        /* <DEDUP_REMOVED lines=144> */
	.type		mrg32k3aM2,@object
	.size		mrg32k3aM2,(mrg32k3aM2Seq - mrg32k3aM2)
mrg32k3aM2:
        /* <DEDUP_REMOVED lines=144> */
	.type		mrg32k3aM2Seq,@object
	.size		mrg32k3aM2Seq,(precalc_xorwow_matrix - mrg32k3aM2Seq)
mrg32k3aM2Seq:
        /* <DEDUP_REMOVED lines=144> */
	.type		precalc_xorwow_matrix,@object
	.size		precalc_xorwow_matrix,(precalc_xorwow_offset_matrix - precalc_xorwow_matrix)
precalc_xorwow_matrix:
        /* <DEDUP_REMOVED lines=6400> */
	.type		precalc_xorwow_offset_matrix,@object
	.size		precalc_xorwow_offset_matrix,(.L_1 - precalc_xorwow_offset_matrix)
precalc_xorwow_offset_matrix:
        /* <DEDUP_REMOVED lines=6400> */
.L_1:


//--------------------- .nv.shared.reserved.0     --------------------------
	.section	.nv.shared.reserved.0,"aw",@nobits
	.weak		__nv_reservedSMEM_offset_0_alias
	.size		__nv_reservedSMEM_offset_0_alias, 0, 64
	.other		__nv_reservedSMEM_offset_0_alias,@"STO_CUDA_RESERVED_SHARED STV_DEFAULT"
__nv_reservedSMEM_offset_0_alias:
	.zero		0
	.zero		64


//--------------------- .nv.constant0._Z6matmulPfS_S_iii --------------------------
	.section	.nv.constant0._Z6matmulPfS_S_iii,"a",@progbits
	.sectionflags	@""
	.align	4
.nv.constant0._Z6matmulPfS_S_iii:
	.zero		932


//--------------------- .nv.constant0._Z16initializeMatrixPfiij --------------------------
	.section	.nv.constant0._Z16initializeMatrixPfiij,"a",@progbits
	.sectionflags	@""
	.align	4
.nv.constant0._Z16initializeMatrixPfiij:
	.zero		916


//--------------------- SYMBOLS --------------------------

	.type		.nv.reservedSmem.offset0,@object
	.size		.nv.reservedSmem.offset0,0x4
